//
// Generated by NVIDIA NVVM Compiler
//
// Compiler Build ID: CL-36424714
// Cuda compilation tools, release 13.0, V13.0.88
// Based on NVVM 20.0.0
//

.version 9.0
.target sm_100
.address_size 64

	// .globl	_Z18cudaMultiplyArraysPiS_S_iiiiii
// _ZZ24cudaMultiplyArraysSharedPiS_S_iiiiiiE3sdA has been demoted
// _ZZ24cudaMultiplyArraysSharedPiS_S_iiiiiiE3sdB has been demoted

.visible .entry _Z18cudaMultiplyArraysPiS_S_iiiiii(
	.param .u64 .ptr .align 1 _Z18cudaMultiplyArraysPiS_S_iiiiii_param_0,
	.param .u64 .ptr .align 1 _Z18cudaMultiplyArraysPiS_S_iiiiii_param_1,
	.param .u64 .ptr .align 1 _Z18cudaMultiplyArraysPiS_S_iiiiii_param_2,
	.param .u32 _Z18cudaMultiplyArraysPiS_S_iiiiii_param_3,
	.param .u32 _Z18cudaMultiplyArraysPiS_S_iiiiii_param_4,
	.param .u32 _Z18cudaMultiplyArraysPiS_S_iiiiii_param_5,
	.param .u32 _Z18cudaMultiplyArraysPiS_S_iiiiii_param_6,
	.param .u32 _Z18cudaMultiplyArraysPiS_S_iiiiii_param_7,
	.param .u32 _Z18cudaMultiplyArraysPiS_S_iiiiii_param_8
)
{
	.reg .pred 	%p<13>;
	.reg .b32 	%r<158>;
	.reg .b64 	%rd<69>;

	ld.param.u64 	%rd4, [_Z18cudaMultiplyArraysPiS_S_iiiiii_param_0];
	ld.param.u64 	%rd5, [_Z18cudaMultiplyArraysPiS_S_iiiiii_param_1];
	ld.param.u64 	%rd3, [_Z18cudaMultiplyArraysPiS_S_iiiiii_param_2];
	ld.param.u32 	%r59, [_Z18cudaMultiplyArraysPiS_S_iiiiii_param_3];
	ld.param.u32 	%r56, [_Z18cudaMultiplyArraysPiS_S_iiiiii_param_4];
	ld.param.u32 	%r57, [_Z18cudaMultiplyArraysPiS_S_iiiiii_param_6];
	ld.param.u32 	%r58, [_Z18cudaMultiplyArraysPiS_S_iiiiii_param_8];
	cvta.to.global.u64 	%rd1, %rd5;
	cvta.to.global.u64 	%rd2, %rd4;
	mov.u32 	%r60, %ctaid.y;
	shl.b32 	%r61, %r60, 4;
	mov.u32 	%r62, %tid.y;
	add.s32 	%r1, %r61, %r62;
	mov.u32 	%r63, %ctaid.x;
	shl.b32 	%r2, %r63, 4;
	mov.u32 	%r3, %tid.x;
	add.s32 	%r4, %r2, %r3;
	setp.ge.s32 	%p1, %r1, %r59;
	setp.ge.s32 	%p2, %r4, %r57;
	or.pred  	%p3, %p1, %p2;
	@%p3 bra 	$L__BB0_14;
	setp.eq.s32 	%p4, %r56, 0;
	mov.b32 	%r157, 0;
	@%p4 bra 	$L__BB0_13;
	mul.lo.s32 	%r5, %r56, %r1;
	and.b32  	%r6, %r56, 7;
	setp.lt.u32 	%p5, %r56, 8;
	mov.b32 	%r152, 0;
	mov.u32 	%r157, %r152;
	@%p5 bra 	$L__BB0_5;
	and.b32  	%r152, %r56, -8;
	neg.s32 	%r146, %r152;
	add.s32 	%r68, %r3, %r57;
	add.s32 	%r145, %r68, %r2;
	shl.b32 	%r10, %r57, 3;
	shl.b32 	%r69, %r57, 1;
	add.s32 	%r144, %r4, %r69;
	mad.lo.s32 	%r143, %r57, 3, %r4;
	shl.b32 	%r70, %r57, 2;
	add.s32 	%r142, %r4, %r70;
	mad.lo.s32 	%r141, %r57, 5, %r4;
	mad.lo.s32 	%r140, %r57, 6, %r4;
	mad.lo.s32 	%r139, %r57, 7, %r4;
	add.s32 	%r137, %r5, 3;
	mov.b32 	%r157, 0;
	mov.u32 	%r138, %r4;
$L__BB0_4:
	.pragma "nounroll";
	add.s32 	%r71, %r137, -3;
	mul.wide.u32 	%rd6, %r71, 4;
	add.s64 	%rd7, %rd2, %rd6;
	ld.global.u32 	%r72, [%rd7];
	mul.wide.u32 	%rd8, %r138, 4;
	add.s64 	%rd9, %rd1, %rd8;
	ld.global.u32 	%r73, [%rd9];
	mad.lo.s32 	%r74, %r73, %r72, %r157;
	add.s32 	%r75, %r137, -2;
	mul.wide.u32 	%rd10, %r75, 4;
	add.s64 	%rd11, %rd2, %rd10;
	ld.global.u32 	%r76, [%rd11];
	mul.wide.u32 	%rd12, %r145, 4;
	add.s64 	%rd13, %rd1, %rd12;
	ld.global.u32 	%r77, [%rd13];
	mad.lo.s32 	%r78, %r77, %r76, %r74;
	add.s32 	%r79, %r137, -1;
	mul.wide.u32 	%rd14, %r79, 4;
	add.s64 	%rd15, %rd2, %rd14;
	ld.global.u32 	%r80, [%rd15];
	mul.wide.u32 	%rd16, %r144, 4;
	add.s64 	%rd17, %rd1, %rd16;
	ld.global.u32 	%r81, [%rd17];
	mad.lo.s32 	%r82, %r81, %r80, %r78;
	add.s32 	%r83, %r137, 4;
	mul.wide.u32 	%rd18, %r137, 4;
	add.s64 	%rd19, %rd2, %rd18;
	ld.global.u32 	%r84, [%rd19];
	mul.wide.u32 	%rd20, %r143, 4;
	add.s64 	%rd21, %rd1, %rd20;
	ld.global.u32 	%r85, [%rd21];
	mad.lo.s32 	%r86, %r85, %r84, %r82;
	add.s32 	%r87, %r137, 1;
	mul.wide.u32 	%rd22, %r87, 4;
	add.s64 	%rd23, %rd2, %rd22;
	ld.global.u32 	%r88, [%rd23];
	mul.wide.u32 	%rd24, %r142, 4;
	add.s64 	%rd25, %rd1, %rd24;
	ld.global.u32 	%r89, [%rd25];
	mad.lo.s32 	%r90, %r89, %r88, %r86;
	add.s32 	%r91, %r137, 2;
	mul.wide.u32 	%rd26, %r91, 4;
	add.s64 	%rd27, %rd2, %rd26;
	ld.global.u32 	%r92, [%rd27];
	mul.wide.u32 	%rd28, %r141, 4;
	add.s64 	%rd29, %rd1, %rd28;
	ld.global.u32 	%r93, [%rd29];
	mad.lo.s32 	%r94, %r93, %r92, %r90;
	add.s32 	%r95, %r137, 3;
	mul.wide.u32 	%rd30, %r95, 4;
	add.s64 	%rd31, %rd2, %rd30;
	ld.global.u32 	%r96, [%rd31];
	mul.wide.u32 	%rd32, %r140, 4;
	add.s64 	%rd33, %rd1, %rd32;
	ld.global.u32 	%r97, [%rd33];
	mad.lo.s32 	%r98, %r97, %r96, %r94;
	mul.wide.u32 	%rd34, %r83, 4;
	add.s64 	%rd35, %rd2, %rd34;
	ld.global.u32 	%r99, [%rd35];
	mul.wide.u32 	%rd36, %r139, 4;
	add.s64 	%rd37, %rd1, %rd36;
	ld.global.u32 	%r100, [%rd37];
	mad.lo.s32 	%r157, %r100, %r99, %r98;
	add.s32 	%r146, %r146, 8;
	add.s32 	%r145, %r145, %r10;
	add.s32 	%r144, %r144, %r10;
	add.s32 	%r143, %r143, %r10;
	add.s32 	%r142, %r142, %r10;
	add.s32 	%r141, %r141, %r10;
	add.s32 	%r140, %r140, %r10;
	add.s32 	%r139, %r139, %r10;
	add.s32 	%r138, %r138, %r10;
	add.s32 	%r137, %r137, 8;
	setp.ne.s32 	%p6, %r146, 0;
	@%p6 bra 	$L__BB0_4;
$L__BB0_5:
	setp.eq.s32 	%p7, %r6, 0;
	@%p7 bra 	$L__BB0_13;
	and.b32  	%r43, %r56, 3;
	setp.lt.u32 	%p8, %r6, 4;
	@%p8 bra 	$L__BB0_8;
	add.s32 	%r102, %r152, %r5;
	mul.wide.u32 	%rd38, %r102, 4;
	add.s64 	%rd39, %rd2, %rd38;
	ld.global.u32 	%r103, [%rd39];
	mad.lo.s32 	%r104, %r152, %r57, %r4;
	mul.wide.u32 	%rd40, %r104, 4;
	add.s64 	%rd41, %rd1, %rd40;
	ld.global.u32 	%r105, [%rd41];
	mad.lo.s32 	%r106, %r105, %r103, %r157;
	add.s32 	%r107, %r102, 1;
	mul.wide.u32 	%rd42, %r107, 4;
	add.s64 	%rd43, %rd2, %rd42;
	ld.global.u32 	%r108, [%rd43];
	add.s32 	%r109, %r104, %r57;
	mul.wide.u32 	%rd44, %r109, 4;
	add.s64 	%rd45, %rd1, %rd44;
	ld.global.u32 	%r110, [%rd45];
	mad.lo.s32 	%r111, %r110, %r108, %r106;
	add.s32 	%r112, %r102, 2;
	mul.wide.u32 	%rd46, %r112, 4;
	add.s64 	%rd47, %rd2, %rd46;
	ld.global.u32 	%r113, [%rd47];
	add.s32 	%r114, %r109, %r57;
	mul.wide.u32 	%rd48, %r114, 4;
	add.s64 	%rd49, %rd1, %rd48;
	ld.global.u32 	%r115, [%rd49];
	mad.lo.s32 	%r116, %r115, %r113, %r111;
	add.s32 	%r117, %r102, 3;
	mul.wide.u32 	%rd50, %r117, 4;
	add.s64 	%rd51, %rd2, %rd50;
	ld.global.u32 	%r118, [%rd51];
	add.s32 	%r119, %r114, %r57;
	mul.wide.u32 	%rd52, %r119, 4;
	add.s64 	%rd53, %rd1, %rd52;
	ld.global.u32 	%r120, [%rd53];
	mad.lo.s32 	%r157, %r120, %r118, %r116;
	add.s32 	%r152, %r152, 4;
$L__BB0_8:
	setp.eq.s32 	%p9, %r43, 0;
	@%p9 bra 	$L__BB0_13;
	setp.eq.s32 	%p10, %r43, 1;
	@%p10 bra 	$L__BB0_11;
	add.s32 	%r122, %r152, %r5;
	mul.wide.u32 	%rd54, %r122, 4;
	add.s64 	%rd55, %rd2, %rd54;
	ld.global.u32 	%r123, [%rd55];
	mad.lo.s32 	%r124, %r152, %r57, %r4;
	mul.wide.u32 	%rd56, %r124, 4;
	add.s64 	%rd57, %rd1, %rd56;
	ld.global.u32 	%r125, [%rd57];
	mad.lo.s32 	%r126, %r125, %r123, %r157;
	add.s32 	%r127, %r122, 1;
	mul.wide.u32 	%rd58, %r127, 4;
	add.s64 	%rd59, %rd2, %rd58;
	ld.global.u32 	%r128, [%rd59];
	add.s32 	%r129, %r124, %r57;
	mul.wide.u32 	%rd60, %r129, 4;
	add.s64 	%rd61, %rd1, %rd60;
	ld.global.u32 	%r130, [%rd61];
	mad.lo.s32 	%r157, %r130, %r128, %r126;
	add.s32 	%r152, %r152, 2;
$L__BB0_11:
	and.b32  	%r131, %r56, 1;
	setp.eq.b32 	%p11, %r131, 1;
	not.pred 	%p12, %p11;
	@%p12 bra 	$L__BB0_13;
	add.s32 	%r132, %r152, %r5;
	mul.wide.u32 	%rd62, %r132, 4;
	add.s64 	%rd63, %rd2, %rd62;
	ld.global.u32 	%r133, [%rd63];
	mad.lo.s32 	%r134, %r152, %r57, %r4;
	mul.wide.u32 	%rd64, %r134, 4;
	add.s64 	%rd65, %rd1, %rd64;
	ld.global.u32 	%r135, [%rd65];
	mad.lo.s32 	%r157, %r135, %r133, %r157;
$L__BB0_13:
	mad.lo.s32 	%r136, %r58, %r1, %r4;
	cvta.to.global.u64 	%rd66, %rd3;
	mul.wide.s32 	%rd67, %r136, 4;
	add.s64 	%rd68, %rd66, %rd67;
	st.global.u32 	[%rd68], %r157;
$L__BB0_14:
	ret;

}
	// .globl	_Z24cudaMultiplyArraysSharedPiS_S_iiiiii
.visible .entry _Z24cudaMultiplyArraysSharedPiS_S_iiiiii(
	.param .u64 .ptr .align 1 _Z24cudaMultiplyArraysSharedPiS_S_iiiiii_param_0,
	.param .u64 .ptr .align 1 _Z24cudaMultiplyArraysSharedPiS_S_iiiiii_param_1,
	.param .u64 .ptr .align 1 _Z24cudaMultiplyArraysSharedPiS_S_iiiiii_param_2,
	.param .u32 _Z24cudaMultiplyArraysSharedPiS_S_iiiiii_param_3,
	.param .u32 _Z24cudaMultiplyArraysSharedPiS_S_iiiiii_param_4,
	.param .u32 _Z24cudaMultiplyArraysSharedPiS_S_iiiiii_param_5,
	.param .u32 _Z24cudaMultiplyArraysSharedPiS_S_iiiiii_param_6,
	.param .u32 _Z24cudaMultiplyArraysSharedPiS_S_iiiiii_param_7,
	.param .u32 _Z24cudaMultiplyArraysSharedPiS_S_iiiiii_param_8
)
{
	.reg .pred 	%p<17>;
	.reg .b32 	%r<207>;
	.reg .b64 	%rd<13>;
	// demoted variable
	.shared .align 4 .b8 _ZZ24cudaMultiplyArraysSharedPiS_S_iiiiiiE3sdA[1024];
	// demoted variable
	.shared .align 4 .b8 _ZZ24cudaMultiplyArraysSharedPiS_S_iiiiiiE3sdB[1024];
	ld.param.u64 	%rd3, [_Z24cudaMultiplyArraysSharedPiS_S_iiiiii_param_0];
	ld.param.u64 	%rd4, [_Z24cudaMultiplyArraysSharedPiS_S_iiiiii_param_1];
	ld.param.u64 	%rd5, [_Z24cudaMultiplyArraysSharedPiS_S_iiiiii_param_2];
	ld.param.u32 	%r52, [_Z24cudaMultiplyArraysSharedPiS_S_iiiiii_param_4];
	ld.param.u32 	%r53, [_Z24cudaMultiplyArraysSharedPiS_S_iiiiii_param_6];
	ld.param.u32 	%r54, [_Z24cudaMultiplyArraysSharedPiS_S_iiiiii_param_7];
	ld.param.u32 	%r55, [_Z24cudaMultiplyArraysSharedPiS_S_iiiiii_param_8];
	mov.u32 	%r1, %tid.x;
	mov.u32 	%r2, %tid.y;
	mov.u32 	%r3, %ctaid.x;
	mov.u32 	%r4, %ctaid.y;
	add.s32 	%r57, %r52, 30;
	setp.lt.u32 	%p1, %r57, 31;
	mov.b32 	%r205, 0;
	@%p1 bra 	$L__BB1_17;
	add.s32 	%r59, %r52, 15;
	shr.s32 	%r60, %r59, 31;
	shr.u32 	%r61, %r60, 28;
	add.s32 	%r62, %r59, %r61;
	shr.s32 	%r63, %r62, 4;
	shl.b32 	%r64, %r4, 4;
	add.s32 	%r65, %r64, %r2;
	mad.lo.s32 	%r5, %r52, %r65, %r1;
	shl.b32 	%r66, %r2, 6;
	mov.u32 	%r67, _ZZ24cudaMultiplyArraysSharedPiS_S_iiiiiiE3sdA;
	add.s32 	%r6, %r67, %r66;
	shl.b32 	%r68, %r1, 2;
	mov.u32 	%r69, _ZZ24cudaMultiplyArraysSharedPiS_S_iiiiiiE3sdB;
	add.s32 	%r7, %r69, %r68;
	max.u32 	%r8, %r63, 1;
	add.s32 	%r9, %r6, 32;
	add.s32 	%r10, %r7, 512;
	cvta.to.global.u64 	%rd1, %rd3;
	cvta.to.global.u64 	%rd2, %rd4;
	mov.b32 	%r190, 0;
	mov.u32 	%r205, %r190;
$L__BB1_2:
	shl.b32 	%r13, %r190, 4;
	add.s32 	%r70, %r13, 16;
	min.u32 	%r14, %r52, %r70;
	and.b32  	%r15, %r14, 7;
	and.b32  	%r16, %r14, 15;
	sub.s32 	%r17, %r14, %r13;
	add.s32 	%r71, %r5, %r13;
	mul.wide.u32 	%rd6, %r71, 4;
	add.s64 	%rd7, %rd1, %rd6;
	ld.global.u32 	%r72, [%rd7];
	shl.b32 	%r73, %r1, 2;
	add.s32 	%r74, %r6, %r73;
	st.shared.u32 	[%r74], %r72;
	add.s32 	%r75, %r13, %r2;
	shl.b32 	%r76, %r3, 4;
	add.s32 	%r77, %r76, %r1;
	mad.lo.s32 	%r78, %r75, %r53, %r77;
	mul.wide.u32 	%rd8, %r78, 4;
	add.s64 	%rd9, %rd2, %rd8;
	ld.global.u32 	%r79, [%rd9];
	shl.b32 	%r80, %r2, 6;
	mov.u32 	%r81, _ZZ24cudaMultiplyArraysSharedPiS_S_iiiiiiE3sdB;
	add.s32 	%r82, %r81, %r80;
	add.s32 	%r83, %r82, %r73;
	st.shared.u32 	[%r83], %r79;
	bar.sync 	0;
	setp.gt.u32 	%p2, %r70, %r52;
	setp.eq.s32 	%p3, %r52, %r13;
	and.pred  	%p4, %p2, %p3;
	@%p4 bra 	$L__BB1_16;
	add.s32 	%r86, %r17, -1;
	setp.lt.u32 	%p5, %r86, 15;
	mov.b32 	%r200, 0;
	@%p5 bra 	$L__BB1_6;
	sub.s32 	%r200, %r17, %r16;
	add.s32 	%r87, %r13, %r16;
	sub.s32 	%r194, %r87, %r14;
	mov.u32 	%r192, %r10;
	mov.u32 	%r193, %r9;
$L__BB1_5:
	.pragma "nounroll";
	ld.shared.u32 	%r88, [%r193+-32];
	ld.shared.u32 	%r89, [%r192+-512];
	mad.lo.s32 	%r90, %r89, %r88, %r205;
	ld.shared.u32 	%r91, [%r193+-28];
	ld.shared.u32 	%r92, [%r192+-448];
	mad.lo.s32 	%r93, %r92, %r91, %r90;
	ld.shared.u32 	%r94, [%r193+-24];
	ld.shared.u32 	%r95, [%r192+-384];
	mad.lo.s32 	%r96, %r95, %r94, %r93;
	ld.shared.u32 	%r97, [%r193+-20];
	ld.shared.u32 	%r98, [%r192+-320];
	mad.lo.s32 	%r99, %r98, %r97, %r96;
	ld.shared.u32 	%r100, [%r193+-16];
	ld.shared.u32 	%r101, [%r192+-256];
	mad.lo.s32 	%r102, %r101, %r100, %r99;
	ld.shared.u32 	%r103, [%r193+-12];
	ld.shared.u32 	%r104, [%r192+-192];
	mad.lo.s32 	%r105, %r104, %r103, %r102;
	ld.shared.u32 	%r106, [%r193+-8];
	ld.shared.u32 	%r107, [%r192+-128];
	mad.lo.s32 	%r108, %r107, %r106, %r105;
	ld.shared.u32 	%r109, [%r193+-4];
	ld.shared.u32 	%r110, [%r192+-64];
	mad.lo.s32 	%r111, %r110, %r109, %r108;
	ld.shared.u32 	%r112, [%r193];
	ld.shared.u32 	%r113, [%r192];
	mad.lo.s32 	%r114, %r113, %r112, %r111;
	ld.shared.u32 	%r115, [%r193+4];
	ld.shared.u32 	%r116, [%r192+64];
	mad.lo.s32 	%r117, %r116, %r115, %r114;
	ld.shared.u32 	%r118, [%r193+8];
	ld.shared.u32 	%r119, [%r192+128];
	mad.lo.s32 	%r120, %r119, %r118, %r117;
	ld.shared.u32 	%r121, [%r193+12];
	ld.shared.u32 	%r122, [%r192+192];
	mad.lo.s32 	%r123, %r122, %r121, %r120;
	ld.shared.u32 	%r124, [%r193+16];
	ld.shared.u32 	%r125, [%r192+256];
	mad.lo.s32 	%r126, %r125, %r124, %r123;
	ld.shared.u32 	%r127, [%r193+20];
	ld.shared.u32 	%r128, [%r192+320];
	mad.lo.s32 	%r129, %r128, %r127, %r126;
	ld.shared.u32 	%r130, [%r193+24];
	ld.shared.u32 	%r131, [%r192+384];
	mad.lo.s32 	%r132, %r131, %r130, %r129;
	ld.shared.u32 	%r133, [%r193+28];
	ld.shared.u32 	%r134, [%r192+448];
	mad.lo.s32 	%r205, %r134, %r133, %r132;
	add.s32 	%r194, %r194, 16;
	add.s32 	%r193, %r193, 64;
	add.s32 	%r192, %r192, 1024;
	setp.ne.s32 	%p6, %r194, 0;
	@%p6 bra 	$L__BB1_5;
$L__BB1_6:
	setp.eq.s32 	%p7, %r16, 0;
	@%p7 bra 	$L__BB1_16;
	setp.lt.u32 	%p8, %r16, 8;
	@%p8 bra 	$L__BB1_9;
	shl.b32 	%r136, %r200, 2;
	add.s32 	%r137, %r6, %r136;
	ld.shared.u32 	%r138, [%r137];
	shl.b32 	%r139, %r200, 6;
	add.s32 	%r140, %r7, %r139;
	ld.shared.u32 	%r141, [%r140];
	mad.lo.s32 	%r142, %r141, %r138, %r205;
	ld.shared.u32 	%r143, [%r137+4];
	ld.shared.u32 	%r144, [%r140+64];
	mad.lo.s32 	%r145, %r144, %r143, %r142;
	ld.shared.u32 	%r146, [%r137+8];
	ld.shared.u32 	%r147, [%r140+128];
	mad.lo.s32 	%r148, %r147, %r146, %r145;
	ld.shared.u32 	%r149, [%r137+12];
	ld.shared.u32 	%r150, [%r140+192];
	mad.lo.s32 	%r151, %r150, %r149, %r148;
	ld.shared.u32 	%r152, [%r137+16];
	ld.shared.u32 	%r153, [%r140+256];
	mad.lo.s32 	%r154, %r153, %r152, %r151;
	ld.shared.u32 	%r155, [%r137+20];
	ld.shared.u32 	%r156, [%r140+320];
	mad.lo.s32 	%r157, %r156, %r155, %r154;
	ld.shared.u32 	%r158, [%r137+24];
	ld.shared.u32 	%r159, [%r140+384];
	mad.lo.s32 	%r160, %r159, %r158, %r157;
	ld.shared.u32 	%r161, [%r137+28];
	ld.shared.u32 	%r162, [%r140+448];
	mad.lo.s32 	%r205, %r162, %r161, %r160;
	add.s32 	%r200, %r200, 8;
$L__BB1_9:
	setp.eq.s32 	%p9, %r15, 0;
	@%p9 bra 	$L__BB1_16;
	and.b32  	%r36, %r14, 3;
	setp.lt.u32 	%p10, %r15, 4;
	@%p10 bra 	$L__BB1_12;
	shl.b32 	%r164, %r200, 2;
	add.s32 	%r165, %r6, %r164;
	ld.shared.u32 	%r166, [%r165];
	shl.b32 	%r167, %r200, 6;
	add.s32 	%r168, %r7, %r167;
	ld.shared.u32 	%r169, [%r168];
	mad.lo.s32 	%r170, %r169, %r166, %r205;
	ld.shared.u32 	%r171, [%r165+4];
	ld.shared.u32 	%r172, [%r168+64];
	mad.lo.s32 	%r173, %r172, %r171, %r170;
	ld.shared.u32 	%r174, [%r165+8];
	ld.shared.u32 	%r175, [%r168+128];
	mad.lo.s32 	%r176, %r175, %r174, %r173;
	ld.shared.u32 	%r177, [%r165+12];
	ld.shared.u32 	%r178, [%r168+192];
	mad.lo.s32 	%r205, %r178, %r177, %r176;
	add.s32 	%r200, %r200, 4;
$L__BB1_12:
	setp.eq.s32 	%p11, %r36, 0;
	@%p11 bra 	$L__BB1_16;
	shl.b32 	%r179, %r200, 2;
	add.s32 	%r42, %r6, %r179;
	ld.shared.u32 	%r180, [%r42];
	shl.b32 	%r181, %r200, 6;
	add.s32 	%r43, %r7, %r181;
	ld.shared.u32 	%r182, [%r43];
	mad.lo.s32 	%r205, %r182, %r180, %r205;
	setp.eq.s32 	%p12, %r36, 1;
	@%p12 bra 	$L__BB1_16;
	ld.shared.u32 	%r183, [%r42+4];
	ld.shared.u32 	%r184, [%r43+64];
	mad.lo.s32 	%r205, %r184, %r183, %r205;
	setp.eq.s32 	%p13, %r36, 2;
	@%p13 bra 	$L__BB1_16;
	ld.shared.u32 	%r185, [%r42+8];
	ld.shared.u32 	%r186, [%r43+128];
	mad.lo.s32 	%r205, %r186, %r185, %r205;
$L__BB1_16:
	bar.sync 	0;
	add.s32 	%r190, %r190, 1;
	setp.ne.s32 	%p14, %r190, %r8;
	@%p14 bra 	$L__BB1_2;
$L__BB1_17:
	shl.b32 	%r187, %r3, 4;
	add.s32 	%r50, %r187, %r1;
	setp.ge.s32 	%p15, %r50, %r55;
	@%p15 bra 	$L__BB1_20;
	shl.b32 	%r188, %r4, 4;
	add.s32 	%r51, %r188, %r2;
	setp.ge.s32 	%p16, %r51, %r54;
	@%p16 bra 	$L__BB1_20;
	mad.lo.s32 	%r189, %r53, %r51, %r50;
	cvta.to.global.u64 	%rd10, %rd5;
	mul.wide.s32 	%rd11, %r189, 4;
	add.s64 	%rd12, %rd10, %rd11;
	st.global.u32 	[%rd12], %r205;
$L__BB1_20:
	ret;

}


// ===== COMPILED SASS (sm_100) =====

	.target	sm_100

	.elftype	@"ET_EXEC"


//--------------------- .note.nv.tkinfo           --------------------------
	.section	.note.nv.tkinfo,"",@"SHT_NOTE"
	.sectionflags	@"SHF_NOTE_NV_TKINFO"
	.tkinfo
        /*0018*/ 	.word	0x00000002
        /*0030*/ 	.string	""
        /*0030*/ 	.string	"ptxas"
        /*0030*/ 	.string	"Cuda compilation tools, release 13.0, V13.0.88"
        /*0030*/ 	.string	"Build cuda_13.0.r13.0/compiler.36424714_0"
        /*0030*/ 	.string	"-arch sm_100 -m 64 "



//--------------------- .note.nv.cuinfo           --------------------------
	.section	.note.nv.cuinfo,"",@"SHT_NOTE"
	.sectionflags	@"SHF_NOTE_NV_CUINFO"
        /*0018*/ 	.short	0x0002
        /*001a*/ 	.short	0x0064
        /*001c*/ 	.short	0x0082
	.zero		2


//--------------------- .nv.info                  --------------------------
	.section	.nv.info,"",@"SHT_CUDA_INFO"
	.align	4


	//----- nvinfo : EIATTR_REGCOUNT
	.align		4
        /*0000*/ 	.byte	0x04, 0x2f
        /*0002*/ 	.short	(.L_1 - .L_0)
	.align		4
.L_0:
        /*0004*/ 	.word	index@(_Z18cudaMultiplyArraysPiS_S_iiiiii)
        /*0008*/ 	.word	0x00000020


	//----- nvinfo : EIATTR_FRAME_SIZE
	.align		4
.L_1:
        /*000c*/ 	.byte	0x04, 0x11
        /*000e*/ 	.short	(.L_3 - .L_2)
	.align		4
.L_2:
        /*0010*/ 	.word	index@(_Z18cudaMultiplyArraysPiS_S_iiiiii)
        /*0014*/ 	.word	0x00000000


	//----- nvinfo : EIATTR_REGCOUNT
	.align		4
.L_3:
        /*0018*/ 	.byte	0x04, 0x2f
        /*001a*/ 	.short	(.L_5 - .L_4)
	.align		4
.L_4:
        /*001c*/ 	.word	index@(_Z24cudaMultiplyArraysSharedPiS_S_iiiiii)
        /*0020*/ 	.word	0x0000001f


	//----- nvinfo : EIATTR_FRAME_SIZE
	.align		4
.L_5:
        /*0024*/ 	.byte	0x04, 0x11
        /*0026*/ 	.short	(.L_7 - .L_6)
	.align		4
.L_6:
        /*0028*/ 	.word	index@(_Z24cudaMultiplyArraysSharedPiS_S_iiiiii)
        /*002c*/ 	.word	0x00000000


	//----- nvinfo : EIATTR_MIN_STACK_SIZE
	.align		4
.L_7:
        /*0030*/ 	.byte	0x04, 0x12
        /*0032*/ 	.short	(.L_9 - .L_8)
	.align		4
.L_8:
        /*0034*/ 	.word	index@(_Z24cudaMultiplyArraysSharedPiS_S_iiiiii)
        /*0038*/ 	.word	0x00000000


	//----- nvinfo : EIATTR_MIN_STACK_SIZE
	.align		4
.L_9:
        /*003c*/ 	.byte	0x04, 0x12
        /*003e*/ 	.short	(.L_11 - .L_10)
	.align		4
.L_10:
        /*0040*/ 	.word	index@(_Z18cudaMultiplyArraysPiS_S_iiiiii)
        /*0044*/ 	.word	0x00000000
.L_11:


//--------------------- .nv.compat                --------------------------
	.section	.nv.compat,"",@"SHT_CUDA_COMPAT_INFO"
	.align	4
        /*0000*/ 	.byte	0x02, 0x09, 0x00, 0x00, 0x02, 0x02, 0x01, 0x00, 0x02, 0x05, 0x05, 0x00, 0x03, 0x07, 0x01, 0x01
        /*0010*/ 	.byte	0x02, 0x03, 0x00, 0x00, 0x02, 0x06, 0x01, 0x00, 0x04, 0x0b, 0x08, 0x00, 0x09, 0x00, 0x00, 0x00
        /*0020*/ 	.byte	0x00, 0x00, 0x00, 0x00


//--------------------- .nv.info._Z24cudaMultiplyArraysSharedPiS_S_iiiiii --------------------------
	.section	.nv.info._Z24cudaMultiplyArraysSharedPiS_S_iiiiii,"",@"SHT_CUDA_INFO"
	.sectionflags	@""
	.align	4


	//----- nvinfo : EIATTR_CUDA_API_VERSION
	.align		4
        /*0000*/ 	.byte	0x04, 0x37
        /*0002*/ 	.short	(.L_13 - .L_12)
.L_12:
        /*0004*/ 	.word	0x00000082


	//----- nvinfo : EIATTR_KPARAM_INFO
	.align		4
.L_13:
        /*0008*/ 	.byte	0x04, 0x17
        /*000a*/ 	.short	(.L_15 - .L_14)
.L_14:
        /*000c*/ 	.word	0x00000000
        /*0010*/ 	.short	0x0008
        /*0012*/ 	.short	0x002c
        /*0014*/ 	.byte	0x00, 0xf0, 0x11, 0x00


	//----- nvinfo : EIATTR_KPARAM_INFO
	.align		4
.L_15:
        /*0018*/ 	.byte	0x04, 0x17
        /*001a*/ 	.short	(.L_17 - .L_16)
.L_16:
        /*001c*/ 	.word	0x00000000
        /*0020*/ 	.short	0x0007
        /*0022*/ 	.short	0x0028
        /*0024*/ 	.byte	0x00, 0xf0, 0x11, 0x00


	//----- nvinfo : EIATTR_KPARAM_INFO
	.align		4
.L_17:
        /*0028*/ 	.byte	0x04, 0x17
        /*002a*/ 	.short	(.L_19 - .L_18)
.L_18:
        /*002c*/ 	.word	0x00000000
        /*0030*/ 	.short	0x0006
        /*0032*/ 	.short	0x0024
        /*0034*/ 	.byte	0x00, 0xf0, 0x11, 0x00


	//----- nvinfo : EIATTR_KPARAM_INFO
	.align		4
.L_19:
        /*0038*/ 	.byte	0x04, 0x17
        /*003a*/ 	.short	(.L_21 - .L_20)
.L_20:
        /*003c*/ 	.word	0x00000000
        /*0040*/ 	.short	0x0005
        /*0042*/ 	.short	0x0020
        /*0044*/ 	.byte	0x00, 0xf0, 0x11, 0x00


	//----- nvinfo : EIATTR_KPARAM_INFO
	.align		4
.L_21:
        /*0048*/ 	.byte	0x04, 0x17
        /*004a*/ 	.short	(.L_23 - .L_22)
.L_22:
        /*004c*/ 	.word	0x00000000
        /*0050*/ 	.short	0x0004
        /*0052*/ 	.short	0x001c
        /*0054*/ 	.byte	0x00, 0xf0, 0x11, 0x00


	//----- nvinfo : EIATTR_KPARAM_INFO
	.align		4
.L_23:
        /*0058*/ 	.byte	0x04, 0x17
        /*005a*/ 	.short	(.L_25 - .L_24)
.L_24:
        /*005c*/ 	.word	0x00000000
        /*0060*/ 	.short	0x0003
        /*0062*/ 	.short	0x0018
        /*0064*/ 	.byte	0x00, 0xf0, 0x11, 0x00


	//----- nvinfo : EIATTR_KPARAM_INFO
	.align		4
.L_25:
        /*0068*/ 	.byte	0x04, 0x17
        /*006a*/ 	.short	(.L_27 - .L_26)
.L_26:
        /*006c*/ 	.word	0x00000000
        /*0070*/ 	.short	0x0002
        /*0072*/ 	.short	0x0010
        /*0074*/ 	.byte	0x00, 0xf5, 0x21, 0x00


	//----- nvinfo : EIATTR_KPARAM_INFO
	.align		4
.L_27:
        /*0078*/ 	.byte	0x04, 0x17
        /*007a*/ 	.short	(.L_29 - .L_28)
.L_28:
        /*007c*/ 	.word	0x00000000
        /*0080*/ 	.short	0x0001
        /*0082*/ 	.short	0x0008
        /*0084*/ 	.byte	0x00, 0xf5, 0x21, 0x00


	//----- nvinfo : EIATTR_KPARAM_INFO
	.align		4
.L_29:
        /*0088*/ 	.byte	0x04, 0x17
        /*008a*/ 	.short	(.L_31 - .L_30)
.L_30:
        /*008c*/ 	.word	0x00000000
        /*0090*/ 	.short	0x0000
        /*0092*/ 	.short	0x0000
        /*0094*/ 	.byte	0x00, 0xf5, 0x21, 0x00


	//----- nvinfo : EIATTR_SPARSE_MMA_MASK
	.align		4
.L_31:
        /*0098*/ 	.byte	0x03, 0x50
        /*009a*/ 	.short	0x0000


	//----- nvinfo : EIATTR_MAXREG_COUNT
	.align		4
        /*009c*/ 	.byte	0x03, 0x1b
        /*009e*/ 	.short	0x00ff


	//----- nvinfo : EIATTR_NUM_BARRIERS
	.align		4
        /*00a0*/ 	.byte	0x02, 0x4c
        /*00a2*/ 	.byte	0x01
	.zero		1


	//----- nvinfo : EIATTR_MERCURY_ISA_VERSION
	.align		4
        /*00a4*/ 	.byte	0x03, 0x5f
        /*00a6*/ 	.short	0x0101


	//----- nvinfo : EIATTR_VRC_CTA_INIT_COUNT
	.align		4
        /*00a8*/ 	.byte	0x02, 0x4a
	.zero		1
	.zero		1


	//----- nvinfo : EIATTR_EXIT_INSTR_OFFSETS
	.align		4
        /*00ac*/ 	.byte	0x04, 0x1c
        /*00ae*/ 	.short	(.L_33 - .L_32)


	//   ....[0]....
.L_32:
        /*00b0*/ 	.word	0x00000b80


	//   ....[1]....
        /*00b4*/ 	.word	0x00000bc0


	//   ....[2]....
        /*00b8*/ 	.word	0x00000c20


	//----- nvinfo : EIATTR_CBANK_PARAM_SIZE
	.align		4
.L_33:
        /*00bc*/ 	.byte	0x03, 0x19
        /*00be*/ 	.short	0x0030


	//----- nvinfo : EIATTR_PARAM_CBANK
	.align		4
        /*00c0*/ 	.byte	0x04, 0x0a
        /*00c2*/ 	.short	(.L_35 - .L_34)
	.align		4
.L_34:
        /*00c4*/ 	.word	index@(.nv.constant0._Z24cudaMultiplyArraysSharedPiS_S_iiiiii)
        /*00c8*/ 	.short	0x0380
        /*00ca*/ 	.short	0x0030


	//----- nvinfo : EIATTR_SW_WAR
	.align		4
.L_35:
        /*00cc*/ 	.byte	0x04, 0x36
        /*00ce*/ 	.short	(.L_37 - .L_36)
.L_36:
        /*00d0*/ 	.word	0x00000008
.L_37:


//--------------------- .nv.info._Z18cudaMultiplyArraysPiS_S_iiiiii --------------------------
	.section	.nv.info._Z18cudaMultiplyArraysPiS_S_iiiiii,"",@"SHT_CUDA_INFO"
	.sectionflags	@""
	.align	4


	//----- nvinfo : EIATTR_CUDA_API_VERSION
	.align		4
        /*0000*/ 	.byte	0x04, 0x37
        /*0002*/ 	.short	(.L_39 - .L_38)
.L_38:
        /*0004*/ 	.word	0x00000082


	//----- nvinfo : EIATTR_KPARAM_INFO
	.align		4
.L_39:
        /*0008*/ 	.byte	0x04, 0x17
        /*000a*/ 	.short	(.L_41 - .L_40)
.L_40:
        /*000c*/ 	.word	0x00000000
        /*0010*/ 	.short	0x0008
        /*0012*/ 	.short	0x002c
        /*0014*/ 	.byte	0x00, 0xf0, 0x11, 0x00


	//----- nvinfo : EIATTR_KPARAM_INFO
	.align		4
.L_41:
        /*0018*/ 	.byte	0x04, 0x17
        /*001a*/ 	.short	(.L_43 - .L_42)
.L_42:
        /*001c*/ 	.word	0x00000000
        /*0020*/ 	.short	0x0007
        /*0022*/ 	.short	0x0028
        /*0024*/ 	.byte	0x00, 0xf0, 0x11, 0x00


	//----- nvinfo : EIATTR_KPARAM_INFO
	.align		4
.L_43:
        /*0028*/ 	.byte	0x04, 0x17
        /*002a*/ 	.short	(.L_45 - .L_44)
.L_44:
        /*002c*/ 	.word	0x00000000
        /*0030*/ 	.short	0x0006
        /*0032*/ 	.short	0x0024
        /*0034*/ 	.byte	0x00, 0xf0, 0x11, 0x00


	//----- nvinfo : EIATTR_KPARAM_INFO
	.align		4
.L_45:
        /*0038*/ 	.byte	0x04, 0x17
        /*003a*/ 	.short	(.L_47 - .L_46)
.L_46:
        /*003c*/ 	.word	0x00000000
        /*0040*/ 	.short	0x0005
        /*0042*/ 	.short	0x0020
        /*0044*/ 	.byte	0x00, 0xf0, 0x11, 0x00


	//----- nvinfo : EIATTR_KPARAM_INFO
	.align		4
.L_47:
        /*0048*/ 	.byte	0x04, 0x17
        /*004a*/ 	.short	(.L_49 - .L_48)
.L_48:
        /*004c*/ 	.word	0x00000000
        /*0050*/ 	.short	0x0004
        /*0052*/ 	.short	0x001c
        /*0054*/ 	.byte	0x00, 0xf0, 0x11, 0x00


	//----- nvinfo : EIATTR_KPARAM_INFO
	.align		4
.L_49:
        /*0058*/ 	.byte	0x04, 0x17
        /*005a*/ 	.short	(.L_51 - .L_50)
.L_50:
        /*005c*/ 	.word	0x00000000
        /*0060*/ 	.short	0x0003
        /*0062*/ 	.short	0x0018
        /*0064*/ 	.byte	0x00, 0xf0, 0x11, 0x00


	//----- nvinfo : EIATTR_KPARAM_INFO
	.align		4
.L_51:
        /*0068*/ 	.byte	0x04, 0x17
        /*006a*/ 	.short	(.L_53 - .L_52)
.L_52:
        /*006c*/ 	.word	0x00000000
        /*0070*/ 	.short	0x0002
        /*0072*/ 	.short	0x0010
        /*0074*/ 	.byte	0x00, 0xf5, 0x21, 0x00


	//----- nvinfo : EIATTR_KPARAM_INFO
	.align		4
.L_53:
        /*0078*/ 	.byte	0x04, 0x17
        /*007a*/ 	.short	(.L_55 - .L_54)
.L_54:
        /*007c*/ 	.word	0x00000000
        /*0080*/ 	.short	0x0001
        /*0082*/ 	.short	0x0008
        /*0084*/ 	.byte	0x00, 0xf5, 0x21, 0x00


	//----- nvinfo : EIATTR_KPARAM_INFO
	.align		4
.L_55:
        /*0088*/ 	.byte	0x04, 0x17
        /*008a*/ 	.short	(.L_57 - .L_56)
.L_56:
        /*008c*/ 	.word	0x00000000
        /*0090*/ 	.short	0x0000
        /*0092*/ 	.short	0x0000
        /*0094*/ 	.byte	0x00, 0xf5, 0x21, 0x00


	//----- nvinfo : EIATTR_SPARSE_MMA_MASK
	.align		4
.L_57:
        /*0098*/ 	.byte	0x03, 0x50
        /*009a*/ 	.short	0x0000


	//----- nvinfo : EIATTR_MAXREG_COUNT
	.align		4
        /*009c*/ 	.byte	0x03, 0x1b
        /*009e*/ 	.short	0x00ff


	//----- nvinfo : EIATTR_MERCURY_ISA_VERSION
	.align		4
        /*00a0*/ 	.byte	0x03, 0x5f
        /*00a2*/ 	.short	0x0101


	//----- nvinfo : EIATTR_VRC_CTA_INIT_COUNT
	.align		4
        /*00a4*/ 	.byte	0x02, 0x4a
	.zero		1
	.zero		1


	//----- nvinfo : EIATTR_EXIT_INSTR_OFFSETS
	.align		4
        /*00a8*/ 	.byte	0x04, 0x1c
        /*00aa*/ 	.short	(.L_59 - .L_58)


	//   ....[0]....
.L_58:
        /*00ac*/ 	.word	0x000000b0


	//   ....[1]....
        /*00b0*/ 	.word	0x00000a80


	//----- nvinfo : EIATTR_CBANK_PARAM_SIZE
	.align		4
.L_59:
        /*00b4*/ 	.byte	0x03, 0x19
        /*00b6*/ 	.short	0x0030


	//----- nvinfo : EIATTR_PARAM_CBANK
	.align		4
        /*00b8*/ 	.byte	0x04, 0x0a
        /*00ba*/ 	.short	(.L_61 - .L_60)
	.align		4
.L_60:
        /*00bc*/ 	.word	index@(.nv.constant0._Z18cudaMultiplyArraysPiS_S_iiiiii)
        /*00c0*/ 	.short	0x0380
        /*00c2*/ 	.short	0x0030


	//----- nvinfo : EIATTR_SW_WAR
	.align		4
.L_61:
        /*00c4*/ 	.byte	0x04, 0x36
        /*00c6*/ 	.short	(.L_63 - .L_62)
.L_62:
        /*00c8*/ 	.word	0x00000008
.L_63:


//--------------------- .nv.callgraph             --------------------------
	.section	.nv.callgraph,"",@"SHT_CUDA_CALLGRAPH"
	.align	4
	.sectionentsize	8
	.align		4
        /*0000*/ 	.word	0x00000000
	.align		4
        /*0004*/ 	.word	0xffffffff
	.align		4
        /*0008*/ 	.word	0x00000000
	.align		4
        /*000c*/ 	.word	0xfffffffe
	.align		4
        /*0010*/ 	.word	0x00000000
	.align		4
        /*0014*/ 	.word	0xfffffffd
	.align		4
        /*0018*/ 	.word	0x00000000
	.align		4
        /*001c*/ 	.word	0xfffffffc


//--------------------- .text._Z24cudaMultiplyArraysSharedPiS_S_iiiiii --------------------------
	.section	.text._Z24cudaMultiplyArraysSharedPiS_S_iiiiii,"ax",@progbits
	.align	128
        .global         _Z24cudaMultiplyArraysSharedPiS_S_iiiiii
        .type           _Z24cudaMultiplyArraysSharedPiS_S_iiiiii,@function
        .size           _Z24cudaMultiplyArraysSharedPiS_S_iiiiii,(.L_x_13 - _Z24cudaMultiplyArraysSharedPiS_S_iiiiii)
        .other          _Z24cudaMultiplyArraysSharedPiS_S_iiiiii,@"STO_CUDA_ENTRY STV_DEFAULT"
_Z24cudaMultiplyArraysSharedPiS_S_iiiiii:
.text._Z24cudaMultiplyArraysSharedPiS_S_iiiiii:
[----:B------:R-:W-:Y:S01]  /*0000*/  LDC R1, c[0x0][0x37c] ;  /* 0x0000df00ff017b82 */ /* 0x000fe20000000800 */
[----:B------:R-:W0:Y:S01]  /*0010*/  LDCU UR10, c[0x0][0x39c] ;  /* 0x00007380ff0a77ac */ /* 0x000e220008000800 */
[----:B------:R-:W1:Y:S01]  /*0020*/  S2R R5, SR_TID.X ;  /* 0x0000000000057919 */ /* 0x000e620000002100 */
[----:B------:R-:W-:Y:S01]  /*0030*/  HFMA2 R11, -RZ, RZ, 0, 0 ;  /* 0x00000000ff0b7431 */ /* 0x000fe200000001ff */
[----:B------:R-:W2:Y:S01]  /*0040*/  LDCU.64 UR8, c[0x0][0x358] ;  /* 0x00006b00ff0877ac */ /* 0x000ea20008000a00 */
[----:B------:R-:W3:Y:S01]  /*0050*/  S2R R3, SR_TID.Y ;  /* 0x0000000000037919 */ /* 0x000ee20000002200 */
[----:B------:R-:W4:Y:S01]  /*0060*/  S2R R2, SR_CTAID.X ;  /* 0x0000000000027919 */ /* 0x000f220000002500 */
[----:B------:R-:W1:Y:S01]  /*0070*/  S2R R0, SR_CTAID.Y ;  /* 0x0000000000007919 */ /* 0x000e620000002600 */
[----:B0-----:R-:W-:-:S04]  /*0080*/  UIADD3 UR4, UPT, UPT, UR10, 0x1e, URZ ;  /* 0x0000001e0a047890 */ /* 0x001fc8000fffe0ff */
[----:B------:R-:W-:-:S09]  /*0090*/  UISETP.GE.U32.AND UP0, UPT, UR4, 0x1f, UPT ;  /* 0x0000001f0400788c */ /* 0x000fd2000bf06070 */
[----:B--2---:R-:W-:Y:S05]  /*00a0*/  BRA.U !UP0, `(.L_x_0) ;  /* 0x0000000908a87547 */ /* 0x004fea000b800000 */
[----:B------:R-:W0:Y:S01]  /*00b0*/  S2UR UR7, SR_CgaCtaId ;  /* 0x00000000000779c3 */ /* 0x000e220000008800 */
[----:B------:R-:W-:Y:S01]  /*00c0*/  UIADD3 UR4, UPT, UPT, UR10, 0xf, URZ ;  /* 0x0000000f0a047890 */ /* 0x000fe2000fffe0ff */
[----:B-1-3--:R-:W-:Y:S02]  /*00d0*/  LEA R4, R0, R3, 0x4 ;  /* 0x0000000300047211 */ /* 0x00afe400078e20ff */
[----:B------:R-:W-:Y:S01]  /*00e0*/  MOV R11, RZ ;  /* 0x000000ff000b7202 */ /* 0x000fe20000000f00 */
[----:B------:R-:W-:Y:S02]  /*00f0*/  USHF.R.S32.HI UR5, URZ, 0x1f, UR4 ;  /* 0x0000001fff057899 */ /* 0x000fe40008011404 */
[----:B------:R-:W-:Y:S02]  /*0100*/  IMAD R23, R4, UR10, R5 ;  /* 0x0000000a04177c24 */ /* 0x000fe4000f8e0205 */
[----:B------:R-:W-:-:S03]  /*0110*/  ULEA.HI UR5, UR5, UR4, URZ, 0x4 ;  /* 0x0000000405057291 */ /* 0x000fc6000f8f20ff */
[----:B------:R-:W-:Y:S01]  /*0120*/  UMOV UR4, 0x400 ;  /* 0x0000040000047882 */ /* 0x000fe20000000000 */
[----:B------:R-:W-:Y:S02]  /*0130*/  USHF.R.S32.HI UR5, URZ, 0x4, UR5 ;  /* 0x00000004ff057899 */ /* 0x000fe40008011405 */
[----:B------:R-:W-:Y:S02]  /*0140*/  UIADD3 UR6, UPT, UPT, UR4, 0x400, URZ ;  /* 0x0000040004067890 */ /* 0x000fe4000fffe0ff */
[----:B------:R-:W-:-:S04]  /*0150*/  UISETP.LT.U32.AND UP0, UPT, UR5, 0x1, UPT ;  /* 0x000000010500788c */ /* 0x000fc8000bf01070 */
[----:B------:R-:W-:Y:S02]  /*0160*/  USEL UR5, UR5, 0x1, !UP0 ;  /* 0x0000000105057887 */ /* 0x000fe4000c000000 */
[----:B0-----:R-:W-:Y:S02]  /*0170*/  ULEA UR4, UR7, UR4, 0x18 ;  /* 0x0000000407047291 */ /* 0x001fe4000f8ec0ff */
[----:B------:R-:W-:-:S04]  /*0180*/  ULEA UR6, UR7, UR6, 0x18 ;  /* 0x0000000607067291 */ /* 0x000fc8000f8ec0ff */
[----:B------:R-:W-:Y:S01]  /*0190*/  LEA R24, R3, UR4, 0x6 ;  /* 0x0000000403187c11 */ /* 0x000fe2000f8e30ff */
[----:B------:R-:W-:Y:S01]  /*01a0*/  UMOV UR4, URZ ;  /* 0x000000ff00047c82 */ /* 0x000fe20008000000 */
[----:B------:R-:W-:-:S03]  /*01b0*/  LEA R22, R5, UR6, 0x2 ;  /* 0x0000000605167c11 */ /* 0x000fc6000f8e10ff */
[----:B------:R-:W-:Y:S01]  /*01c0*/  VIADD R4, R24, 0x20 ;  /* 0x0000002018047836 */ /* 0x000fe20000000000 */
[----:B------:R-:W-:-:S07]  /*01d0*/  IADD3 R6, PT, PT, R22, 0x200, RZ ;  /* 0x0000020016067810 */ /* 0x000fce0007ffe0ff */
.L_x_6:
[----:B0-----:R-:W0:Y:S01]  /*01e0*/  LDC.64 R12, c[0x0][0x380] ;  /* 0x0000e000ff0c7b82 */ /* 0x001e220000000a00 */
[----:B------:R-:W1:Y:S01]  /*01f0*/  LDCU UR6, c[0x0][0x3a4] ;  /* 0x00007480ff0677ac */ /* 0x000e620008000800 */
[----:B----4-:R-:W-:Y:S01]  /*0200*/  LEA R15, R2, R5, 0x4 ;  /* 0x00000005020f7211 */ /* 0x010fe200078e20ff */
[----:B------:R-:W-:-:S05]  /*0210*/  USHF.L.U32 UR10, UR4, 0x4, URZ ;  /* 0x00000004040a7899 */ /* 0x000fca00080006ff */
[----:B------:R-:W2:Y:S01]  /*0220*/  LDC.64 R8, c[0x0][0x388] ;  /* 0x0000e200ff087b82 */ /* 0x000ea20000000a00 */
[----:B------:R-:W-:Y:S01]  /*0230*/  IADD3 R10, PT, PT, R3, UR10, RZ ;  /* 0x0000000a030a7c10 */ /* 0x000fe2000fffe0ff */
[----:B------:R-:W-:-:S04]  /*0240*/  VIADD R7, R23, UR10 ;  /* 0x0000000a17077c36 */ /* 0x000fc80008000000 */
[----:B-1----:R-:W-:Y:S02]  /*0250*/  IMAD R15, R10, UR6, R15 ;  /* 0x000000060a0f7c24 */ /* 0x002fe4000f8e020f */
[----:B0-----:R-:W-:Y:S01]  /*0260*/  IMAD.WIDE.U32 R12, R7, 0x4, R12 ;  /* 0x00000004070c7825 */ /* 0x001fe200078e000c */
[----:B------:R-:W0:Y:S05]  /*0270*/  S2UR UR7, SR_CgaCtaId ;  /* 0x00000000000779c3 */ /* 0x000e2a0000008800 */
[----:B------:R-:W3:Y:S01]  /*0280*/  LDG.E R12, desc[UR8][R12.64] ;  /* 0x000000080c0c7981 */ /* 0x000ee2000c1e1900 */
[----:B--2---:R-:W-:Y:S02]  /*0290*/  IMAD.WIDE.U32 R8, R15, 0x4, R8 ;  /* 0x000000040f087825 */ /* 0x004fe400078e0008 */
[----:B------:R-:W1:Y:S04]  /*02a0*/  LDC R7, c[0x0][0x39c] ;  /* 0x0000e700ff077b82 */ /* 0x000e680000000800 */
[----:B------:R2:W4:Y:S01]  /*02b0*/  LDG.E R8, desc[UR8][R8.64] ;  /* 0x0000000808087981 */ /* 0x000522000c1e1900 */
[----:B------:R-:W-:-:S02]  /*02c0*/  UMOV UR6, 0x400 ;  /* 0x0000040000067882 */ /* 0x000fc40000000000 */
[----:B------:R-:W-:-:S04]  /*02d0*/  UIADD3 UR6, UPT, UPT, UR6, 0x400, URZ ;  /* 0x0000040006067890 */ /* 0x000fc8000fffe0ff */
[----:B0-----:R-:W-:-:S06]  /*02e0*/  ULEA UR6, UR7, UR6, 0x18 ;  /* 0x0000000607067291 */ /* 0x001fcc000f8ec0ff */
[----:B------:R-:W-:Y:S01]  /*02f0*/  LEA R10, R3, UR6, 0x6 ;  /* 0x00000006030a7c11 */ /* 0x000fe2000f8e30ff */
[----:B------:R-:W-:Y:S02]  /*0300*/  UIADD3 UR6, UPT, UPT, UR10, 0x10, URZ ;  /* 0x000000100a067890 */ /* 0x000fe4000fffe0ff */
[----:B-1----:R-:W-:-:S04]  /*0310*/  ISETP.NE.AND P0, PT, R7, UR10, PT ;  /* 0x0000000a07007c0c */ /* 0x002fc8000bf05270 */
[----:B------:R-:W-:Y:S02]  /*0320*/  ISETP.LT.U32.AND P1, PT, R7, UR6, PT ;  /* 0x0000000607007c0c */ /* 0x000fe4000bf21070 */
[C---:B------:R-:W-:Y:S02]  /*0330*/  LEA R15, R5.reuse, R24, 0x2 ;  /* 0x00000018050f7211 */ /* 0x040fe400078e10ff */
[----:B------:R-:W-:Y:S01]  /*0340*/  LEA R17, R5, R10, 0x2 ;  /* 0x0000000a05117211 */ /* 0x000fe200078e10ff */
[----:B------:R-:W-:Y:S01]  /*0350*/  UIADD3 UR4, UPT, UPT, UR4, 0x1, URZ ;  /* 0x0000000104047890 */ /* 0x000fe2000fffe0ff */
[----:B------:R-:W-:-:S03]  /*0360*/  VIMNMX.U32 R7, PT, PT, R7, UR6, PT ;  /* 0x0000000607077c48 */ /* 0x000fc6000bfe0000 */
[----:B------:R-:W-:Y:S01]  /*0370*/  UISETP.NE.AND UP0, UPT, UR4, UR5, UPT ;  /* 0x000000050400728c */ /* 0x000fe2000bf05270 */
[C---:B--2---:R-:W-:Y:S02]  /*0380*/  IADD3 R9, PT, PT, R7.reuse, -UR10, RZ ;  /* 0x8000000a07097c10 */ /* 0x044fe4000fffe0ff */
[C---:B------:R-:W-:Y:S02]  /*0390*/  LOP3.LUT R16, R7.reuse, 0x7, RZ, 0xc0, !PT ;  /* 0x0000000707107812 */ /* 0x040fe400078ec0ff */
[----:B------:R-:W-:Y:S01]  /*03a0*/  LOP3.LUT R18, R7, 0xf, RZ, 0xc0, !PT ;  /* 0x0000000f07127812 */ /* 0x000fe200078ec0ff */
[----:B---3--:R0:W-:Y:S04]  /*03b0*/  STS [R15], R12 ;  /* 0x0000000c0f007388 */ /* 0x0081e80000000800 */
[----:B----4-:R0:W-:Y:S01]  /*03c0*/  STS [R17], R8 ;  /* 0x0000000811007388 */ /* 0x0101e20000000800 */
[----:B------:R-:W-:Y:S06]  /*03d0*/  BAR.SYNC.DEFER_BLOCKING 0x0 ;  /* 0x0000000000007b1d */ /* 0x000fec0000010000 */
[----:B------:R-:W-:Y:S05]  /*03e0*/  @!P0 BRA P1, `(.L_x_1) ;  /* 0x0000000400d08947 */ /* 0x000fea0000800000 */
[----:B0-----:R-:W-:Y:S01]  /*03f0*/  VIADD R8, R9, 0xffffffff ;  /* 0xffffffff09087836 */ /* 0x001fe20000000000 */
[----:B------:R-:W-:Y:S02]  /*0400*/  ISETP.NE.AND P0, PT, R18, RZ, PT ;  /* 0x000000ff1200720c */ /* 0x000fe40003f05270 */
[----:B------:R-:W-:Y:S02]  /*0410*/  MOV R17, RZ ;  /* 0x000000ff00117202 */ /* 0x000fe40000000f00 */
[----:B------:R-:W-:-:S13]  /*0420*/  ISETP.GE.U32.AND P1, PT, R8, 0xf, PT ;  /* 0x0000000f0800780c */ /* 0x000fda0003f26070 */
[----:B------:R-:W-:Y:S05]  /*0430*/  @!P1 BRA `(.L_x_2) ;  /* 0x0000000000b49947 */ /* 0x000fea0003800000 */
[----:B------:R-:W-:Y:S01]  /*0440*/  IADD3 R17, PT, PT, -R18, R9, RZ ;  /* 0x0000000912117210 */ /* 0x000fe20007ffe1ff */
[----:B------:R-:W-:Y:S01]  /*0450*/  IMAD.MOV.U32 R21, RZ, RZ, R4 ;  /* 0x000000ffff157224 */ /* 0x000fe200078e0004 */
[----:B------:R-:W-:Y:S02]  /*0460*/  IADD3 R19, PT, PT, -R7, UR10, R18 ;  /* 0x0000000a07137c10 */ /* 0x000fe4000fffe112 */
[----:B------:R-:W-:-:S07]  /*0470*/  MOV R20, R6 ;  /* 0x0000000600147202 */ /* 0x000fce0000000f00 */
.L_x_3:
[----:B------:R-:W-:Y:S01]  /*0480*/  LDS R8, [R20+-0x200] ;  /* 0xfffe000014087984 */ /* 0x000fe20000000800 */
[----:B------:R-:W-:-:S03]  /*0490*/  IADD3 R19, PT, PT, R19, 0x10, RZ ;  /* 0x0000001013137810 */ /* 0x000fc60007ffe0ff */
[----:B------:R-:W0:Y:S01]  /*04a0*/  LDS.128 R12, [R21+-0x20] ;  /* 0xffffe000150c7984 */ /* 0x000e220000000c00 */
[----:B------:R-:W-:-:S03]  /*04b0*/  ISETP.NE.AND P1, PT, R19, RZ, PT ;  /* 0x000000ff1300720c */ /* 0x000fc60003f25270 */
[----:B------:R-:W1:Y:S04]  /*04c0*/  LDS R9, [R20+-0x1c0] ;  /* 0xfffe400014097984 */ /* 0x000e680000000800 */
[----:B------:R-:W2:Y:S04]  /*04d0*/  LDS R10, [R20+-0x180] ;  /* 0xfffe8000140a7984 */ /* 0x000ea80000000800 */
[----:B------:R-:W3:Y:S04]  /*04e0*/  LDS R26, [R20+-0x140] ;  /* 0xfffec000141a7984 */ /* 0x000ee80000000800 */
[----:B------:R-:W-:Y:S01]  /*04f0*/  LDS R25, [R20+-0x80] ;  /* 0xffff800014197984 */ /* 0x000fe20000000800 */
[----:B0-----:R-:W-:-:S03]  /*0500*/  IMAD R8, R12, R8, R11 ;  /* 0x000000080c087224 */ /* 0x001fc600078e020b */
[----:B------:R-:W-:Y:S01]  /*0510*/  LDS R12, [R20+-0xc0] ;  /* 0xffff4000140c7984 */ /* 0x000fe20000000800 */
[----:B-1----:R-:W-:-:S03]  /*0520*/  IMAD R9, R9, R13, R8 ;  /* 0x0000000d09097224 */ /* 0x002fc600078e0208 */
[----:B------:R-:W-:Y:S01]  /*0530*/  LDS R13, [R20+-0x100] ;  /* 0xffff0000140d7984 */ /* 0x000fe20000000800 */
[----:B--2---:R-:W-:-:S03]  /*0540*/  IMAD R14, R10, R14, R9 ;  /* 0x0000000e0a0e7224 */ /* 0x004fc600078e0209 */
[----:B------:R-:W0:Y:S01]  /*0550*/  LDS.128 R8, [R21+-0x10] ;  /* 0xfffff00015087984 */ /* 0x000e220000000c00 */
[----:B---3--:R-:W-:-:S03]  /*0560*/  IMAD R14, R26, R15, R14 ;  /* 0x0000000f1a0e7224 */ /* 0x008fc600078e020e */
[----:B------:R-:W1:Y:S01]  /*0570*/  LDS R26, [R20+-0x40] ;  /* 0xffffc000141a7984 */ /* 0x000e620000000800 */
[----:B0-----:R-:W-:-:S04]  /*0580*/  IMAD R8, R8, R13, R14 ;  /* 0x0000000d08087224 */ /* 0x001fc800078e020e */
[----:B------:R-:W-:Y:S02]  /*0590*/  IMAD R8, R12, R9, R8 ;  /* 0x000000090c087224 */ /* 0x000fe400078e0208 */
[----:B------:R-:W-:Y:S02]  /*05a0*/  LDS R9, [R20] ;  /* 0x0000000014097984 */ /* 0x000fe40000000800 */
[----:B------:R-:W-:Y:S02]  /*05b0*/  IMAD R8, R25, R10, R8 ;  /* 0x0000000a19087224 */ /* 0x000fe400078e0208 */
[----:B------:R-:W0:Y:S02]  /*05c0*/  LDS.128 R12, [R21] ;  /* 0x00000000150c7984 */ /* 0x000e240000000c00 */
[----:B-1----:R-:W-:Y:S02]  /*05d0*/  IMAD R8, R26, R11, R8 ;  /* 0x0000000b1a087224 */ /* 0x002fe400078e0208 */
[----:B------:R-:W1:Y:S04]  /*05e0*/  LDS R10, [R20+0x40] ;  /* 0x00004000140a7984 */ /* 0x000e680000000800 */
[----:B------:R-:W2:Y:S04]  /*05f0*/  LDS R25, [R20+0x80] ;  /* 0x0000800014197984 */ /* 0x000ea80000000800 */
[----:B------:R-:W3:Y:S01]  /*0600*/  LDS R26, [R20+0xc0] ;  /* 0x0000c000141a7984 */ /* 0x000ee20000000800 */
[----:B0-----:R-:W-:-:S03]  /*0610*/  IMAD R8, R12, R9, R8 ;  /* 0x000000090c087224 */ /* 0x001fc600078e0208 */
[----:B------:R-:W-:Y:S01]  /*0620*/  LDS R12, [R20+0x140] ;  /* 0x00014000140c7984 */ /* 0x000fe20000000800 */
[----:B-1----:R-:W-:-:S03]  /*0630*/  IMAD R8, R10, R13, R8 ;  /* 0x0000000d0a087224 */ /* 0x002fc600078e0208 */
[----:B------:R-:W-:Y:S01]  /*0640*/  LDS R13, [R20+0x100] ;  /* 0x00010000140d7984 */ /* 0x000fe20000000800 */
[----:B--2---:R-:W-:-:S03]  /*0650*/  IMAD R14, R25, R14, R8 ;  /* 0x0000000e190e7224 */ /* 0x004fc600078e0208 */
[----:B------:R0:W1:Y:S01]  /*0660*/  LDS.128 R8, [R21+0x10] ;  /* 0x0000100015087984 */ /* 0x0000620000000c00 */
[----:B---3--:R-:W-:-:S03]  /*0670*/  IMAD R14, R26, R15, R14 ;  /* 0x0000000f1a0e7224 */ /* 0x008fc600078e020e */
[----:B------:R-:W2:Y:S04]  /*0680*/  LDS R15, [R20+0x180] ;  /* 0x00018000140f7984 */ /* 0x000ea80000000800 */
[----:B------:R3:W4:Y:S01]  /*0690*/  LDS R25, [R20+0x1c0] ;  /* 0x0001c00014197984 */ /* 0x0007220000000800 */
[----:B0-----:R-:W-:Y:S02]  /*06a0*/  IADD3 R21, PT, PT, R21, 0x40, RZ ;  /* 0x0000004015157810 */ /* 0x001fe40007ffe0ff */
[----:B---3--:R-:W-:Y:S01]  /*06b0*/  IADD3 R20, PT, PT, R20, 0x400, RZ ;  /* 0x0000040014147810 */ /* 0x008fe20007ffe0ff */
[----:B-1----:R-:W-:-:S04]  /*06c0*/  IMAD R8, R8, R13, R14 ;  /* 0x0000000d08087224 */ /* 0x002fc800078e020e */
[----:B------:R-:W-:-:S04]  /*06d0*/  IMAD R9, R12, R9, R8 ;  /* 0x000000090c097224 */ /* 0x000fc800078e0208 */
[----:B--2---:R-:W-:-:S04]  /*06e0*/  IMAD R10, R15, R10, R9 ;  /* 0x0000000a0f0a7224 */ /* 0x004fc800078e0209 */
[----:B----4-:R-:W-:Y:S01]  /*06f0*/  IMAD R11, R25, R11, R10 ;  /* 0x0000000b190b7224 */ /* 0x010fe200078e020a */
[----:B------:R-:W-:Y:S06]  /*0700*/  @P1 BRA `(.L_x_3) ;  /* 0xfffffffc005c1947 */ /* 0x000fec000383ffff */
.L_x_2:
[----:B------:R-:W-:Y:S05]  /*0710*/  @!P0 BRA `(.L_x_1) ;  /* 0x0000000400048947 */ /* 0x000fea0003800000 */
[----:B------:R-:W-:Y:S02]  /*0720*/  ISETP.GE.U32.AND P0, PT, R18, 0x8, PT ;  /* 0x000000081200780c */ /* 0x000fe40003f06070 */
[----:B------:R-:W-:-:S11]  /*0730*/  ISETP.NE.AND P1, PT, R16, RZ, PT ;  /* 0x000000ff1000720c */ /* 0x000fd60003f25270 */
[----:B------:R-:W-:Y:S05]  /*0740*/  @!P0 BRA `(.L_x_4) ;  /* 0x00000000006c8947 */ /* 0x000fea0003800000 */
[C---:B------:R-:W-:Y:S01]  /*0750*/  IMAD R18, R17.reuse, 0x4, R24 ;  /* 0x0000000411127824 */ /* 0x040fe200078e0218 */
[C---:B------:R-:W-:Y:S02]  /*0760*/  LEA R14, R17.reuse, R22, 0x6 ;  /* 0x00000016110e7211 */ /* 0x040fe400078e30ff */
[----:B------:R-:W-:Y:S02]  /*0770*/  IADD3 R17, PT, PT, R17, 0x8, RZ ;  /* 0x0000000811117810 */ /* 0x000fe40007ffe0ff */
[----:B------:R-:W-:Y:S04]  /*0780*/  LDS R20, [R18] ;  /* 0x0000000012147984 */ /* 0x000fe80000000800 */
[----:B------:R-:W0:Y:S04]  /*0790*/  LDS R19, [R14] ;  /* 0x000000000e137984 */ /* 0x000e280000000800 */
[----:B------:R-:W-:Y:S04]  /*07a0*/  LDS R26, [R18+0x4] ;  /* 0x00000400121a7984 */ /* 0x000fe80000000800 */
[----:B------:R-:W1:Y:S04]  /*07b0*/  LDS R21, [R14+0x40] ;  /* 0x000040000e157984 */ /* 0x000e680000000800 */
[----:B------:R-:W-:Y:S04]  /*07c0*/  LDS R8, [R18+0x8] ;  /* 0x0000080012087984 */ /* 0x000fe80000000800 */
[----:B------:R-:W2:Y:S04]  /*07d0*/  LDS R9, [R14+0x80] ;  /* 0x000080000e097984 */ /* 0x000ea80000000800 */
[----:B------:R-:W-:Y:S04]  /*07e0*/  LDS R12, [R18+0xc] ;  /* 0x00000c00120c7984 */ /* 0x000fe80000000800 */
[----:B------:R-:W3:Y:S04]  /*07f0*/  LDS R15, [R14+0xc0] ;  /* 0x0000c0000e0f7984 */ /* 0x000ee80000000800 */
[----:B------:R-:W-:Y:S04]  /*0800*/  LDS R10, [R18+0x10] ;  /* 0x00001000120a7984 */ /* 0x000fe80000000800 */
[----:B------:R-:W4:Y:S04]  /*0810*/  LDS R13, [R14+0x100] ;  /* 0x000100000e0d7984 */ /* 0x000f280000000800 */
[----:B------:R-:W-:Y:S01]  /*0820*/  LDS R28, [R14+0x1c0] ;  /* 0x0001c0000e1c7984 */ /* 0x000fe20000000800 */
[----:B0-----:R-:W-:-:S03]  /*0830*/  IMAD R19, R20, R19, R11 ;  /* 0x0000001314137224 */ /* 0x001fc600078e020b */
[----:B------:R-:W-:Y:S04]  /*0840*/  LDS R11, [R18+0x14] ;  /* 0x00001400120b7984 */ /* 0x000fe80000000800 */
[----:B------:R-:W0:Y:S01]  /*0850*/  LDS R20, [R14+0x140] ;  /* 0x000140000e147984 */ /* 0x000e220000000800 */
[----:B-1----:R-:W-:-:S03]  /*0860*/  IMAD R25, R26, R21, R19 ;  /* 0x000000151a197224 */ /* 0x002fc600078e0213 */
[----:B------:R-:W-:Y:S04]  /*0870*/  LDS R19, [R18+0x18] ;  /* 0x0000180012137984 */ /* 0x000fe80000000800 */
[----:B------:R-:W1:Y:S01]  /*0880*/  LDS R26, [R14+0x180] ;  /* 0x000180000e1a7984 */ /* 0x000e620000000800 */
[----:B--2---:R-:W-:-:S03]  /*0890*/  IMAD R8, R8, R9, R25 ;  /* 0x0000000908087224 */ /* 0x004fc600078e0219 */
[----:B------:R-:W2:Y:S01]  /*08a0*/  LDS R21, [R18+0x1c] ;  /* 0x00001c0012157984 */ /* 0x000ea20000000800 */
[----:B---3--:R-:W-:-:S04]  /*08b0*/  IMAD R8, R12, R15, R8 ;  /* 0x0000000f0c087224 */ /* 0x008fc800078e0208 */
[----:B----4-:R-:W-:-:S04]  /*08c0*/  IMAD R8, R10, R13, R8 ;  /* 0x0000000d0a087224 */ /* 0x010fc800078e0208 */
[----:B0-----:R-:W-:-:S04]  /*08d0*/  IMAD R8, R11, R20, R8 ;  /* 0x000000140b087224 */ /* 0x001fc800078e0208 */
[----:B-1----:R-:W-:-:S04]  /*08e0*/  IMAD R8, R19, R26, R8 ;  /* 0x0000001a13087224 */ /* 0x002fc800078e0208 */
[----:B--2---:R-:W-:-:S07]  /*08f0*/  IMAD R11, R21, R28, R8 ;  /* 0x0000001c150b7224 */ /* 0x004fce00078e0208 */
.L_x_4:
[----:B------:R-:W-:Y:S05]  /*0900*/  @!P1 BRA `(.L_x_1) ;  /* 0x0000000000889947 */ /* 0x000fea0003800000 */
[----:B------:R-:W-:Y:S02]  /*0910*/  ISETP.GE.U32.AND P0, PT, R16, 0x4, PT ;  /* 0x000000041000780c */ /* 0x000fe40003f06070 */
[----:B------:R-:W-:-:S04]  /*0920*/  LOP3.LUT R7, R7, 0x3, RZ, 0xc0, !PT ;  /* 0x0000000307077812 */ /* 0x000fc800078ec0ff */
[----:B------:R-:W-:-:S07]  /*0930*/  ISETP.NE.AND P1, PT, R7, RZ, PT ;  /* 0x000000ff0700720c */ /* 0x000fce0003f25270 */
[----:B------:R-:W-:Y:S06]  /*0940*/  @!P0 BRA `(.L_x_5) ;  /* 0x00000000003c8947 */ /* 0x000fec0003800000 */
[C---:B------:R-:W-:Y:S02]  /*0950*/  LEA R8, R17.reuse, R24, 0x2 ;  /* 0x0000001811087211 */ /* 0x040fe400078e10ff */
[C---:B------:R-:W-:Y:S01]  /*0960*/  LEA R9, R17.reuse, R22, 0x6 ;  /* 0x0000001611097211 */ /* 0x040fe200078e30ff */
[----:B------:R-:W-:Y:S02]  /*0970*/  VIADD R17, R17, 0x4 ;  /* 0x0000000411117836 */ /* 0x000fe40000000000 */
[----:B------:R-:W-:Y:S04]  /*0980*/  LDS R10, [R8] ;  /* 0x00000000080a7984 */ /* 0x000fe80000000800 */
[----:B------:R-:W0:Y:S04]  /*0990*/  LDS R12, [R9] ;  /* 0x00000000090c7984 */ /* 0x000e280000000800 */
[----:B------:R-:W-:Y:S04]  /*09a0*/  LDS R13, [R8+0x4] ;  /* 0x00000400080d7984 */ /* 0x000fe80000000800 */
[----:B------:R-:W1:Y:S04]  /*09b0*/  LDS R14, [R9+0x40] ;  /* 0x00004000090e7984 */ /* 0x000e680000000800 */
[----:B------:R-:W-:Y:S04]  /*09c0*/  LDS R15, [R8+0x8] ;  /* 0x00000800080f7984 */ /* 0x000fe80000000800 */
[----:B------:R-:W2:Y:S04]  /*09d0*/  LDS R16, [R9+0x80] ;  /* 0x0000800009107984 */ /* 0x000ea80000000800 */
[----:B------:R-:W-:Y:S04]  /*09e0*/  LDS R19, [R8+0xc] ;  /* 0x00000c0008137984 */ /* 0x000fe80000000800 */
[----:B------:R-:W3:Y:S01]  /*09f0*/  LDS R18, [R9+0xc0] ;  /* 0x0000c00009127984 */ /* 0x000ee20000000800 */
[----:B0-----:R-:W-:-:S04]  /*0a00*/  IMAD R10, R10, R12, R11 ;  /* 0x0000000c0a0a7224 */ /* 0x001fc800078e020b */
[----:B-1----:R-:W-:-:S04]  /*0a10*/  IMAD R10, R13, R14, R10 ;  /* 0x0000000e0d0a7224 */ /* 0x002fc800078e020a */
[----:B--2---:R-:W-:-:S04]  /*0a20*/  IMAD R10, R15, R16, R10 ;  /* 0x000000100f0a7224 */ /* 0x004fc800078e020a */
[----:B---3--:R-:W-:-:S07]  /*0a30*/  IMAD R11, R19, R18, R10 ;  /* 0x00000012130b7224 */ /* 0x008fce00078e020a */
.L_x_5:
[----:B------:R-:W-:Y:S05]  /*0a40*/  @!P1 BRA `(.L_x_1) ;  /* 0x0000000000389947 */ /* 0x000fea0003800000 */
[C---:B------:R-:W-:Y:S02]  /*0a50*/  LEA R12, R17.reuse, R24, 0x2 ;  /* 0x00000018110c7211 */ /* 0x040fe400078e10ff */
[----:B------:R-:W-:Y:S02]  /*0a60*/  LEA R17, R17, R22, 0x6 ;  /* 0x0000001611117211 */ /* 0x000fe400078e30ff */
[----:B------:R-:W-:Y:S01]  /*0a70*/  ISETP.NE.AND P0, PT, R7, 0x1, PT ;  /* 0x000000010700780c */ /* 0x000fe20003f05270 */
[----:B------:R-:W-:Y:S04]  /*0a80*/  LDS R8, [R12] ;  /* 0x000000000c087984 */ /* 0x000fe80000000800 */
[----:B------:R-:W0:Y:S02]  /*0a90*/  LDS R9, [R17] ;  /* 0x0000000011097984 */ /* 0x000e240000000800 */
[----:B0-----:R-:W-:-:S06]  /*0aa0*/  IMAD R11, R8, R9, R11 ;  /* 0x00000009080b7224 */ /* 0x001fcc00078e020b */
[----:B------:R-:W-:Y:S05]  /*0ab0*/  @!P0 BRA `(.L_x_1) ;  /* 0x00000000001c8947 */ /* 0x000fea0003800000 */
[----:B------:R-:W-:Y:S01]  /*0ac0*/  ISETP.NE.AND P0, PT, R7, 0x2, PT ;  /* 0x000000020700780c */ /* 0x000fe20003f05270 */
[----:B------:R-:W-:Y:S04]  /*0ad0*/  LDS R8, [R12+0x4] ;  /* 0x000004000c087984 */ /* 0x000fe80000000800 */
[----:B------:R-:W0:Y:S08]  /*0ae0*/  LDS R7, [R17+0x40] ;  /* 0x0000400011077984 */ /* 0x000e300000000800 */
[----:B------:R-:W-:Y:S04]  /*0af0*/  @P0 LDS R10, [R12+0x8] ;  /* 0x000008000c0a0984 */ /* 0x000fe80000000800 */
[----:B------:R-:W1:Y:S01]  /*0b00*/  @P0 LDS R9, [R17+0x80] ;  /* 0x0000800011090984 */ /* 0x000e620000000800 */
[----:B0-----:R-:W-:-:S04]  /*0b10*/  IMAD R11, R8, R7, R11 ;  /* 0x00000007080b7224 */ /* 0x001fc800078e020b */
[----:B-1----:R-:W-:-:S07]  /*0b20*/  @P0 IMAD R11, R10, R9, R11 ;  /* 0x000000090a0b0224 */ /* 0x002fce00078e020b */
.L_x_1:
[----:B------:R-:W-:Y:S06]  /*0b30*/  BAR.SYNC.DEFER_BLOCKING 0x0 ;  /* 0x0000000000007b1d */ /* 0x000fec0000010000 */
[----:B------:R-:W-:Y:S05]  /*0b40*/  BRA.U UP0, `(.L_x_6) ;  /* 0xfffffff500a47547 */ /* 0x000fea000b83ffff */
.L_x_0:
[----:B------:R-:W2:Y:S01]  /*0b50*/  LDCU UR4, c[0x0][0x3ac] ;  /* 0x00007580ff0477ac */ /* 0x000ea20008000800 */
[----:B-1--4-:R-:W-:-:S04]  /*0b60*/  LEA R5, R2, R5, 0x4 ;  /* 0x0000000502057211 */ /* 0x012fc800078e20ff */
[----:B--2---:R-:W-:-:S13]  /*0b70*/  ISETP.GE.AND P0, PT, R5, UR4, PT ;  /* 0x0000000405007c0c */ /* 0x004fda000bf06270 */
[----:B------:R-:W-:Y:S05]  /*0b80*/  @P0 EXIT ;  /* 0x000000000000094d */ /* 0x000fea0003800000 */
[----:B------:R-:W1:Y:S01]  /*0b90*/  LDCU UR4, c[0x0][0x3a8] ;  /* 0x00007500ff0477ac */ /* 0x000e620008000800 */
[----:B---3--:R-:W-:-:S04]  /*0ba0*/  LEA R0, R0, R3, 0x4 ;  /* 0x0000000300007211 */ /* 0x008fc800078e20ff */
[----:B-1----:R-:W-:-:S13]  /*0bb0*/  ISETP.GE.AND P0, PT, R0, UR4, PT ;  /* 0x0000000400007c0c */ /* 0x002fda000bf06270 */
[----:B------:R-:W-:Y:S05]  /*0bc0*/  @P0 EXIT ;  /* 0x000000000000094d */ /* 0x000fea0003800000 */
[----:B------:R-:W1:Y:S01]  /*0bd0*/  LDC.64 R2, c[0x0][0x390] ;  /* 0x0000e400ff027b82 */ /* 0x000e620000000a00 */
[----:B------:R-:W2:Y:S02]  /*0be0*/  LDCU UR4, c[0x0][0x3a4] ;  /* 0x00007480ff0477ac */ /* 0x000ea40008000800 */
[----:B--2---:R-:W-:-:S04]  /*0bf0*/  IMAD R5, R0, UR4, R5 ;  /* 0x0000000400057c24 */ /* 0x004fc8000f8e0205 */
[----:B-1----:R-:W-:-:S05]  /*0c00*/  IMAD.WIDE R2, R5, 0x4, R2 ;  /* 0x0000000405027825 */ /* 0x002fca00078e0202 */
[----:B------:R-:W-:Y:S01]  /*0c10*/  STG.E desc[UR8][R2.64], R11 ;  /* 0x0000000b02007986 */ /* 0x000fe2000c101908 */
[----:B------:R-:W-:Y:S05]  /*0c20*/  EXIT ;  /* 0x000000000000794d */ /* 0x000fea0003800000 */
.L_x_7:
[----:B------:R-:W-:-:S00]  /*0c30*/  BRA `(.L_x_7) ;  /* 0xfffffffc00fc7947 */ /* 0x000fc0000383ffff */
[----:B------:R-:W-:-:S00]  /*0c40*/  NOP ;  /* 0x0000000000007918 */ /* 0x000fc00000000000 */
        /* <DEDUP_REMOVED lines=11> */
.L_x_13:


//--------------------- .text._Z18cudaMultiplyArraysPiS_S_iiiiii --------------------------
	.section	.text._Z18cudaMultiplyArraysPiS_S_iiiiii,"ax",@progbits
	.align	128
        .global         _Z18cudaMultiplyArraysPiS_S_iiiiii
        .type           _Z18cudaMultiplyArraysPiS_S_iiiiii,@function
        .size           _Z18cudaMultiplyArraysPiS_S_iiiiii,(.L_x_14 - _Z18cudaMultiplyArraysPiS_S_iiiiii)
        .other          _Z18cudaMultiplyArraysPiS_S_iiiiii,@"STO_CUDA_ENTRY STV_DEFAULT"
_Z18cudaMultiplyArraysPiS_S_iiiiii:
.text._Z18cudaMultiplyArraysPiS_S_iiiiii:
[----:B------:R-:W-:Y:S01]  /*0000*/  LDC R1, c[0x0][0x37c] ;  /* 0x0000df00ff017b82 */ /* 0x000fe20000000800 */
[----:B------:R-:W0:Y:S07]  /*0010*/  S2R R8, SR_CTAID.X ;  /* 0x0000000000087919 */ /* 0x000e2e0000002500 */
[----:B------:R-:W1:Y:S01]  /*0020*/  LDC R0, c[0x0][0x3a4] ;  /* 0x0000e900ff007b82 */ /* 0x000e620000000800 */
[----:B------:R-:W2:Y:S01]  /*0030*/  LDCU UR4, c[0x0][0x398] ;  /* 0x00007300ff0477ac */ /* 0x000ea20008000800 */
[----:B------:R-:W0:Y:S01]  /*0040*/  S2R R7, SR_TID.X ;  /* 0x0000000000077919 */ /* 0x000e220000002100 */
[----:B------:R-:W3:Y:S01]  /*0050*/  S2R R2, SR_CTAID.Y ;  /* 0x0000000000027919 */ /* 0x000ee20000002600 */
[----:B------:R-:W3:Y:S01]  /*0060*/  S2R R5, SR_TID.Y ;  /* 0x0000000000057919 */ /* 0x000ee20000002200 */
[----:B0-----:R-:W-:-:S04]  /*0070*/  LEA R3, R8, R7, 0x4 ;  /* 0x0000000708037211 */ /* 0x001fc800078e20ff */
[----:B-1----:R-:W-:Y:S02]  /*0080*/  ISETP.GE.AND P0, PT, R3, R0, PT ;  /* 0x000000000300720c */ /* 0x002fe40003f06270 */
[----:B---3--:R-:W-:-:S04]  /*0090*/  LEA R2, R2, R5, 0x4 ;  /* 0x0000000502027211 */ /* 0x008fc800078e20ff */
[----:B--2---:R-:W-:-:S13]  /*00a0*/  ISETP.GE.OR P0, PT, R2, UR4, P0 ;  /* 0x0000000402007c0c */ /* 0x004fda0008706670 */
[----:B------:R-:W-:Y:S05]  /*00b0*/  @P0 EXIT ;  /* 0x000000000000094d */ /* 0x000fea0003800000 */
[----:B------:R-:W0:Y:S01]  /*00c0*/  LDC R5, c[0x0][0x39c] ;  /* 0x0000e700ff057b82 */ /* 0x000e220000000800 */
[----:B------:R-:W1:Y:S01]  /*00d0*/  LDCU.64 UR4, c[0x0][0x358] ;  /* 0x00006b00ff0477ac */ /* 0x000e620008000a00 */
[----:B------:R-:W-:Y:S01]  /*00e0*/  HFMA2 R12, -RZ, RZ, 0, 0 ;  /* 0x00000000ff0c7431 */ /* 0x000fe200000001ff */
[----:B0-----:R-:W-:-:S13]  /*00f0*/  ISETP.NE.AND P0, PT, R5, RZ, PT ;  /* 0x000000ff0500720c */ /* 0x001fda0003f05270 */
[----:B-1----:R-:W-:Y:S05]  /*0100*/  @!P0 BRA `(.L_x_8) ;  /* 0x0000000800488947 */ /* 0x002fea0003800000 */
[C---:B------:R-:W-:Y:S02]  /*0110*/  ISETP.GE.U32.AND P1, PT, R5.reuse, 0x8, PT ;  /* 0x000000080500780c */ /* 0x040fe40003f26070 */
[----:B------:R-:W-:Y:S02]  /*0120*/  LOP3.LUT R4, R5, 0x7, RZ, 0xc0, !PT ;  /* 0x0000000705047812 */ /* 0x000fe400078ec0ff */
[----:B------:R-:W-:Y:S02]  /*0130*/  MOV R6, RZ ;  /* 0x000000ff00067202 */ /* 0x000fe40000000f00 */
[----:B------:R-:W-:Y:S02]  /*0140*/  ISETP.NE.AND P0, PT, R4, RZ, PT ;  /* 0x000000ff0400720c */ /* 0x000fe40003f05270 */
[----:B------:R-:W-:-:S05]  /*0150*/  MOV R12, RZ ;  /* 0x000000ff000c7202 */ /* 0x000fca0000000f00 */
[----:B------:R-:W-:Y:S06]  /*0160*/  @!P1 BRA `(.L_x_9) ;  /* 0x0000000400289947 */ /* 0x000fec0003800000 */
[----:B------:R-:W-:Y:S01]  /*0170*/  IADD3 R7, PT, PT, R7, R0, RZ ;  /* 0x0000000007077210 */ /* 0x000fe20007ffe0ff */
[C-C-:B------:R-:W-:Y:S01]  /*0180*/  IMAD R9, R0.reuse, 0x3, R3.reuse ;  /* 0x0000000300097824 */ /* 0x140fe200078e0203 */
[----:B------:R-:W-:Y:S01]  /*0190*/  LOP3.LUT R6, R5, 0xfffffff8, RZ, 0xc0, !PT ;  /* 0xfffffff805067812 */ /* 0x000fe200078ec0ff */
[--C-:B------:R-:W-:Y:S01]  /*01a0*/  IMAD R15, R0, 0x5, R3.reuse ;  /* 0x00000005000f7824 */ /* 0x100fe200078e0203 */
[----:B------:R-:W-:Y:S01]  /*01b0*/  LEA R7, R8, R7, 0x4 ;  /* 0x0000000708077211 */ /* 0x000fe200078e20ff */
[C-C-:B------:R-:W-:Y:S01]  /*01c0*/  IMAD R25, R0.reuse, 0x6, R3.reuse ;  /* 0x0000000600197824 */ /* 0x140fe200078e0203 */
[CC--:B------:R-:W-:Y:S01]  /*01d0*/  LEA R11, R0.reuse, R3.reuse, 0x1 ;  /* 0x00000003000b7211 */ /* 0x0c0fe200078e08ff */
[C---:B------:R-:W-:Y:S01]  /*01e0*/  IMAD R27, R0.reuse, 0x7, R3 ;  /* 0x00000007001b7824 */ /* 0x040fe200078e0203 */
[----:B------:R-:W-:Y:S01]  /*01f0*/  LEA R13, R0, R3, 0x2 ;  /* 0x00000003000d7211 */ /* 0x000fe200078e10ff */
[----:B------:R-:W-:Y:S01]  /*0200*/  IMAD R8, R2, R5, 0x3 ;  /* 0x0000000302087424 */ /* 0x000fe200078e0205 */
[----:B------:R-:W-:-:S02]  /*0210*/  MOV R12, RZ ;  /* 0x000000ff000c7202 */ /* 0x000fc40000000f00 */
[----:B------:R-:W-:Y:S02]  /*0220*/  MOV R29, R3 ;  /* 0x00000003001d7202 */ /* 0x000fe40000000f00 */
[----:B------:R-:W-:-:S07]  /*0230*/  IADD3 R10, PT, PT, -R6, RZ, RZ ;  /* 0x000000ff060a7210 */ /* 0x000fce0007ffe1ff */
.L_x_10:
[----:B------:R-:W0:Y:S01]  /*0240*/  LDC.64 R20, c[0x0][0x380] ;  /* 0x0000e000ff147b82 */ /* 0x000e220000000a00 */
[----:B------:R-:W-:-:S07]  /*0250*/  IADD3 R23, PT, PT, R8, -0x3, RZ ;  /* 0xfffffffd08177810 */ /* 0x000fce0007ffe0ff */
[----:B------:R-:W1:Y:S01]  /*0260*/  LDC.64 R16, c[0x0][0x388] ;  /* 0x0000e200ff107b82 */ /* 0x000e620000000a00 */
[----:B0-----:R-:W-:-:S06]  /*0270*/  IMAD.WIDE.U32 R22, R23, 0x4, R20 ;  /* 0x0000000417167825 */ /* 0x001fcc00078e0014 */
[----:B------:R-:W2:Y:S01]  /*0280*/  LDG.E R23, desc[UR4][R22.64] ;  /* 0x0000000416177981 */ /* 0x000ea2000c1e1900 */
[----:B-1----:R-:W-:-:S06]  /*0290*/  IMAD.WIDE.U32 R18, R29, 0x4, R16 ;  /* 0x000000041d127825 */ /* 0x002fcc00078e0010 */
[----:B------:R-:W2:Y:S01]  /*02a0*/  LDG.E R18, desc[UR4][R18.64] ;  /* 0x0000000412127981 */ /* 0x000ea2000c1e1900 */
[C---:B------:R-:W-:Y:S02]  /*02b0*/  IADD3 R14, PT, PT, R8.reuse, -0x2, RZ ;  /* 0xfffffffe080e7810 */ /* 0x040fe40007ffe0ff */
[----:B------:R-:W-:Y:S01]  /*02c0*/  IADD3 R24, PT, PT, R8, -0x1, RZ ;  /* 0xffffffff08187810 */ /* 0x000fe20007ffe0ff */
[----:B--2---:R-:W-:Y:S02]  /*02d0*/  IMAD R12, R23, R18, R12 ;  /* 0x00000012170c7224 */ /* 0x004fe400078e020c */
[----:B------:R-:W-:-:S04]  /*02e0*/  IMAD.WIDE.U32 R18, R14, 0x4, R20 ;  /* 0x000000040e127825 */ /* 0x000fc800078e0014 */
[----:B------:R-:W-:Y:S01]  /*02f0*/  IMAD.WIDE.U32 R22, R7, 0x4, R16 ;  /* 0x0000000407167825 */ /* 0x000fe200078e0010 */
[----:B------:R0:W2:Y:S04]  /*0300*/  LDG.E R14, desc[UR4][R18.64] ;  /* 0x00000004120e7981 */ /* 0x0000a8000c1e1900 */
[----:B------:R1:W2:Y:S01]  /*0310*/  LDG.E R26, desc[UR4][R22.64] ;  /* 0x00000004161a7981 */ /* 0x0002a2000c1e1900 */
[----:B0-----:R-:W-:-:S04]  /*0320*/  IMAD.WIDE.U32 R18, R24, 0x4, R20 ;  /* 0x0000000418127825 */ /* 0x001fc800078e0014 */
[----:B-1----:R-:W-:Y:S01]  /*0330*/  IMAD.WIDE.U32 R22, R11, 0x4, R16 ;  /* 0x000000040b167825 */ /* 0x002fe200078e0010 */
[----:B------:R0:W3:Y:S04]  /*0340*/  LDG.E R24, desc[UR4][R18.64] ;  /* 0x0000000412187981 */ /* 0x0000e8000c1e1900 */
[----:B------:R1:W3:Y:S01]  /*0350*/  LDG.E R28, desc[UR4][R22.64] ;  /* 0x00000004161c7981 */ /* 0x0002e2000c1e1900 */
[----:B0-----:R-:W-:-:S04]  /*0360*/  IMAD.WIDE.U32 R18, R8, 0x4, R20 ;  /* 0x0000000408127825 */ /* 0x001fc800078e0014 */
[----:B-1----:R-:W-:-:S04]  /*0370*/  IMAD.WIDE.U32 R22, R9, 0x4, R16 ;  /* 0x0000000409167825 */ /* 0x002fc800078e0010 */
[----:B--2---:R-:W-:Y:S02]  /*0380*/  IMAD R12, R14, R26, R12 ;  /* 0x0000001a0e0c7224 */ /* 0x004fe400078e020c */
[----:B------:R-:W2:Y:S04]  /*0390*/  LDG.E R14, desc[UR4][R18.64] ;  /* 0x00000004120e7981 */ /* 0x000ea8000c1e1900 */
[----:B------:R0:W2:Y:S01]  /*03a0*/  LDG.E R26, desc[UR4][R22.64] ;  /* 0x00000004161a7981 */ /* 0x0000a2000c1e1900 */
[----:B---3--:R-:W-:Y:S01]  /*03b0*/  IMAD R12, R24, R28, R12 ;  /* 0x0000001c180c7224 */ /* 0x008fe200078e020c */
[----:B------:R-:W-:Y:S01]  /*03c0*/  IADD3 R24, PT, PT, R8, 0x1, RZ ;  /* 0x0000000108187810 */ /* 0x000fe20007ffe0ff */
[----:B0-----:R-:W-:-:S04]  /*03d0*/  IMAD.WIDE.U32 R22, R13, 0x4, R16 ;  /* 0x000000040d167825 */ /* 0x001fc800078e0010 */
[----:B------:R-:W-:Y:S01]  /*03e0*/  IMAD.WIDE.U32 R18, R24, 0x4, R20 ;  /* 0x0000000418127825 */ /* 0x000fe200078e0014 */
[----:B------:R-:W3:Y:S04]  /*03f0*/  LDG.E R28, desc[UR4][R22.64] ;  /* 0x00000004161c7981 */ /* 0x000ee8000c1e1900 */
[----:B------:R0:W3:Y:S01]  /*0400*/  LDG.E R24, desc[UR4][R18.64] ;  /* 0x0000000412187981 */ /* 0x0000e2000c1e1900 */
[----:B--2---:R-:W-:Y:S01]  /*0410*/  IMAD R12, R14, R26, R12 ;  /* 0x0000001a0e0c7224 */ /* 0x004fe200078e020c */
[C---:B------:R-:W-:Y:S02]  /*0420*/  IADD3 R26, PT, PT, R8.reuse, 0x3, RZ ;  /* 0x00000003081a7810 */ /* 0x040fe40007ffe0ff */
[----:B------:R-:W-:-:S03]  /*0430*/  IADD3 R14, PT, PT, R8, 0x2, RZ ;  /* 0x00000002080e7810 */ /* 0x000fc60007ffe0ff */
[----:B0-----:R-:W-:Y:S01]  /*0440*/  IMAD.WIDE.U32 R18, R26, 0x4, R20 ;  /* 0x000000041a127825 */ /* 0x001fe200078e0014 */
[----:B------:R-:W-:-:S03]  /*0450*/  IADD3 R26, PT, PT, R8, 0x4, RZ ;  /* 0x00000004081a7810 */ /* 0x000fc60007ffe0ff */
[--C-:B------:R-:W-:Y:S02]  /*0460*/  IMAD.WIDE.U32 R22, R14, 0x4, R20.reuse ;  /* 0x000000040e167825 */ /* 0x100fe400078e0014 */
[----:B------:R0:W2:Y:S02]  /*0470*/  LDG.E R14, desc[UR4][R18.64] ;  /* 0x00000004120e7981 */ /* 0x0000a4000c1e1900 */
[----:B------:R-:W-:-:S04]  /*0480*/  IMAD.WIDE.U32 R20, R26, 0x4, R20 ;  /* 0x000000041a147825 */ /* 0x000fc800078e0014 */
[----:B---3--:R-:W-:Y:S02]  /*0490*/  IMAD R12, R24, R28, R12 ;  /* 0x0000001c180c7224 */ /* 0x008fe400078e020c */
[----:B------:R-:W3:Y:S01]  /*04a0*/  LDG.E R21, desc[UR4][R20.64] ;  /* 0x0000000414157981 */ /* 0x000ee2000c1e1900 */
[----:B0-----:R-:W-:-:S03]  /*04b0*/  IMAD.WIDE.U32 R18, R15, 0x4, R16 ;  /* 0x000000040f127825 */ /* 0x001fc600078e0010 */
[----:B------:R0:W4:Y:S04]  /*04c0*/  LDG.E R24, desc[UR4][R22.64] ;  /* 0x0000000416187981 */ /* 0x000128000c1e1900 */
[----:B------:R-:W4:Y:S01]  /*04d0*/  LDG.E R26, desc[UR4][R18.64] ;  /* 0x00000004121a7981 */ /* 0x000f22000c1e1900 */
[----:B0-----:R-:W-:-:S04]  /*04e0*/  IMAD.WIDE.U32 R22, R25, 0x4, R16 ;  /* 0x0000000419167825 */ /* 0x001fc800078e0010 */
[----:B------:R-:W-:Y:S01]  /*04f0*/  IMAD.WIDE.U32 R16, R27, 0x4, R16 ;  /* 0x000000041b107825 */ /* 0x000fe200078e0010 */
[----:B------:R-:W2:Y:S05]  /*0500*/  LDG.E R28, desc[UR4][R22.64] ;  /* 0x00000004161c7981 */ /* 0x000eaa000c1e1900 */
[----:B------:R-:W3:Y:S01]  /*0510*/  LDG.E R16, desc[UR4][R16.64] ;  /* 0x0000000410107981 */ /* 0x000ee2000c1e1900 */
[----:B------:R-:W-:-:S04]  /*0520*/  IADD3 R10, PT, PT, R10, 0x8, RZ ;  /* 0x000000080a0a7810 */ /* 0x000fc80007ffe0ff */
[----:B------:R-:W-:Y:S02]  /*0530*/  ISETP.NE.AND P1, PT, R10, RZ, PT ;  /* 0x000000ff0a00720c */ /* 0x000fe40003f25270 */
[----:B------:R-:W-:Y:S02]  /*0540*/  IADD3 R8, PT, PT, R8, 0x8, RZ ;  /* 0x0000000808087810 */ /* 0x000fe40007ffe0ff */
[C---:B------:R-:W-:Y:S02]  /*0550*/  LEA R7, R0.reuse, R7, 0x3 ;  /* 0x0000000700077211 */ /* 0x040fe400078e18ff */
[C---:B------:R-:W-:Y:S02]  /*0560*/  LEA R11, R0.reuse, R11, 0x3 ;  /* 0x0000000b000b7211 */ /* 0x040fe400078e18ff */
[C---:B------:R-:W-:Y:S02]  /*0570*/  LEA R9, R0.reuse, R9, 0x3 ;  /* 0x0000000900097211 */ /* 0x040fe400078e18ff */
[----:B------:R-:W-:-:S02]  /*0580*/  LEA R13, R0, R13, 0x3 ;  /* 0x0000000d000d7211 */ /* 0x000fc400078e18ff */
[C---:B------:R-:W-:Y:S02]  /*0590*/  LEA R15, R0.reuse, R15, 0x3 ;  /* 0x0000000f000f7211 */ /* 0x040fe400078e18ff */
[C---:B------:R-:W-:Y:S02]  /*05a0*/  LEA R25, R0.reuse, R25, 0x3 ;  /* 0x0000001900197211 */ /* 0x040fe400078e18ff */
[C---:B------:R-:W-:Y:S02]  /*05b0*/  LEA R27, R0.reuse, R27, 0x3 ;  /* 0x0000001b001b7211 */ /* 0x040fe400078e18ff */
[----:B------:R-:W-:Y:S01]  /*05c0*/  LEA R29, R0, R29, 0x3 ;  /* 0x0000001d001d7211 */ /* 0x000fe200078e18ff */
[----:B----4-:R-:W-:-:S04]  /*05d0*/  IMAD R12, R24, R26, R12 ;  /* 0x0000001a180c7224 */ /* 0x010fc800078e020c */
[----:B--2---:R-:W-:-:S04]  /*05e0*/  IMAD R12, R14, R28, R12 ;  /* 0x0000001c0e0c7224 */ /* 0x004fc800078e020c */
[----:B---3--:R-:W-:Y:S01]  /*05f0*/  IMAD R12, R21, R16, R12 ;  /* 0x00000010150c7224 */ /* 0x008fe200078e020c */
[----:B------:R-:W-:Y:S06]  /*0600*/  @P1 BRA `(.L_x_10) ;  /* 0xfffffffc000c1947 */ /* 0x000fec000383ffff */
.L_x_9:
[----:B------:R-:W-:Y:S05]  /*0610*/  @!P0 BRA `(.L_x_8) ;  /* 0x0000000400048947 */ /* 0x000fea0003800000 */
[----:B------:R-:W-:Y:S02]  /*0620*/  ISETP.GE.U32.AND P0, PT, R4, 0x4, PT ;  /* 0x000000040400780c */ /* 0x000fe40003f06070 */
[----:B------:R-:W-:-:S04]  /*0630*/  LOP3.LUT R13, R5, 0x3, RZ, 0xc0, !PT ;  /* 0x00000003050d7812 */ /* 0x000fc800078ec0ff */
[----:B------:R-:W-:-:S07]  /*0640*/  ISETP.NE.AND P1, PT, R13, RZ, PT ;  /* 0x000000ff0d00720c */ /* 0x000fce0003f25270 */
[----:B------:R-:W-:Y:S06]  /*0650*/  @!P0 BRA `(.L_x_11) ;  /* 0x00000000007c8947 */ /* 0x000fec0003800000 */
[----:B------:R-:W0:Y:S01]  /*0660*/  LDC.64 R8, c[0x0][0x388] ;  /* 0x0000e200ff087b82 */ /* 0x000e220000000a00 */
[----:B------:R-:W-:Y:S02]  /*0670*/  IMAD R15, R2, R5, R6 ;  /* 0x00000005020f7224 */ /* 0x000fe400078e0206 */
[----:B------:R-:W-:-:S03]  /*0680*/  IMAD R17, R6, R0, R3 ;  /* 0x0000000006117224 */ /* 0x000fc600078e0203 */
[C---:B------:R-:W-:Y:S02]  /*0690*/  IADD3 R23, PT, PT, R15.reuse, 0x1, RZ ;  /* 0x000000010f177810 */ /* 0x040fe40007ffe0ff */
[----:B------:R-:W1:Y:S01]  /*06a0*/  LDC.64 R10, c[0x0][0x380] ;  /* 0x0000e000ff0a7b82 */ /* 0x000e620000000a00 */
[C---:B------:R-:W-:Y:S02]  /*06b0*/  IADD3 R27, PT, PT, R15.reuse, 0x2, RZ ;  /* 0x000000020f1b7810 */ /* 0x040fe40007ffe0ff */
[----:B------:R-:W-:Y:S01]  /*06c0*/  IADD3 R4, PT, PT, R15, 0x3, RZ ;  /* 0x000000030f047810 */ /* 0x000fe20007ffe0ff */
[C---:B0-----:R-:W-:Y:S01]  /*06d0*/  IMAD.WIDE.U32 R20, R17.reuse, 0x4, R8 ;  /* 0x0000000411147825 */ /* 0x041fe200078e0008 */
[----:B------:R-:W-:-:S04]  /*06e0*/  IADD3 R17, PT, PT, R17, R0, RZ ;  /* 0x0000000011117210 */ /* 0x000fc80007ffe0ff */
[-C--:B------:R-:W-:Y:S01]  /*06f0*/  IADD3 R29, PT, PT, R17, R0.reuse, RZ ;  /* 0x00000000111d7210 */ /* 0x080fe20007ffe0ff */
[--C-:B-1----:R-:W-:Y:S01]  /*0700*/  IMAD.WIDE.U32 R24, R15, 0x4, R10.reuse ;  /* 0x000000040f187825 */ /* 0x102fe200078e000a */
[----:B------:R-:W2:Y:S03]  /*0710*/  LDG.E R20, desc[UR4][R20.64] ;  /* 0x0000000414147981 */ /* 0x000ea6000c1e1900 */
[----:B------:R-:W-:Y:S01]  /*0720*/  IMAD.WIDE.U32 R22, R23, 0x4, R10 ;  /* 0x0000000417167825 */ /* 0x000fe200078e000a */
[----:B------:R-:W2:Y:S03]  /*0730*/  LDG.E R7, desc[UR4][R24.64] ;  /* 0x0000000418077981 */ /* 0x000ea6000c1e1900 */
[----:B------:R-:W-:Y:S02]  /*0740*/  IMAD.WIDE.U32 R18, R17, 0x4, R8 ;  /* 0x0000000411127825 */ /* 0x000fe400078e0008 */
[----:B------:R-:W3:Y:S02]  /*0750*/  LDG.E R22, desc[UR4][R22.64] ;  /* 0x0000000416167981 */ /* 0x000ee4000c1e1900 */
[----:B------:R-:W-:Y:S01]  /*0760*/  IMAD.WIDE.U32 R14, R27, 0x4, R10 ;  /* 0x000000041b0e7825 */ /* 0x000fe200078e000a */
[C---:B------:R-:W-:Y:S01]  /*0770*/  IADD3 R27, PT, PT, R29.reuse, R0, RZ ;  /* 0x000000001d1b7210 */ /* 0x040fe20007ffe0ff */
[----:B------:R-:W3:Y:S02]  /*0780*/  LDG.E R19, desc[UR4][R18.64] ;  /* 0x0000000412137981 */ /* 0x000ee4000c1e1900 */
[----:B------:R-:W-:-:S02]  /*0790*/  IMAD.WIDE.U32 R16, R29, 0x4, R8 ;  /* 0x000000041d107825 */ /* 0x000fc400078e0008 */
[----:B------:R-:W4:Y:S02]  /*07a0*/  LDG.E R14, desc[UR4][R14.64] ;  /* 0x000000040e0e7981 */ /* 0x000f24000c1e1900 */
[----:B------:R-:W-:Y:S02]  /*07b0*/  IMAD.WIDE.U32 R10, R4, 0x4, R10 ;  /* 0x00000004040a7825 */ /* 0x000fe400078e000a */
[----:B------:R-:W4:Y:S02]  /*07c0*/  LDG.E R16, desc[UR4][R16.64] ;  /* 0x0000000410107981 */ /* 0x000f24000c1e1900 */
[----:B------:R-:W-:Y:S02]  /*07d0*/  IMAD.WIDE.U32 R8, R27, 0x4, R8 ;  /* 0x000000041b087825 */ /* 0x000fe400078e0008 */
[----:B------:R-:W5:Y:S04]  /*07e0*/  LDG.E R10, desc[UR4][R10.64] ;  /* 0x000000040a0a7981 */ /* 0x000f68000c1e1900 */
[----:B------:R-:W5:Y:S01]  /*07f0*/  LDG.E R8, desc[UR4][R8.64] ;  /* 0x0000000408087981 */ /* 0x000f62000c1e1900 */
[----:B------:R-:W-:Y:S01]  /*0800*/  IADD3 R6, PT, PT, R6, 0x4, RZ ;  /* 0x0000000406067810 */ /* 0x000fe20007ffe0ff */
[----:B--2---:R-:W-:-:S04]  /*0810*/  IMAD R7, R7, R20, R12 ;  /* 0x0000001407077224 */ /* 0x004fc800078e020c */
[----:B---3--:R-:W-:-:S04]  /*0820*/  IMAD R7, R22, R19, R7 ;  /* 0x0000001316077224 */ /* 0x008fc800078e0207 */
[----:B----4-:R-:W-:-:S04]  /*0830*/  IMAD R7, R14, R16, R7 ;  /* 0x000000100e077224 */ /* 0x010fc800078e0207 */
[----:B-----5:R-:W-:-:S07]  /*0840*/  IMAD R12, R10, R8, R7 ;  /* 0x000000080a0c7224 */ /* 0x020fce00078e0207 */
.L_x_11:
[----:B------:R-:W-:Y:S05]  /*0850*/  @!P1 BRA `(.L_x_8) ;  /* 0x0000000000749947 */ /* 0x000fea0003800000 */
[----:B------:R-:W0:Y:S01]  /*0860*/  LDC.64 R16, c[0x0][0x380] ;  /* 0x0000e000ff107b82 */ /* 0x000e220000000a00 */
[----:B------:R-:W-:Y:S02]  /*0870*/  ISETP.NE.AND P0, PT, R13, 0x1, PT ;  /* 0x000000010d00780c */ /* 0x000fe40003f05270 */
[----:B------:R-:W-:-:S04]  /*0880*/  LOP3.LUT R4, R5, 0x1, RZ, 0xc0, !PT ;  /* 0x0000000105047812 */ /* 0x000fc800078ec0ff */
[----:B------:R-:W-:Y:S01]  /*0890*/  ISETP.NE.U32.AND P1, PT, R4, 0x1, PT ;  /* 0x000000010400780c */ /* 0x000fe20003f25070 */
[----:B------:R-:W1:Y:S06]  /*08a0*/  LDC.64 R18, c[0x0][0x388] ;  /* 0x0000e200ff127b82 */ /* 0x000e6c0000000a00 */
[----:B------:R-:W-:Y:S02]  /*08b0*/  @P0 IMAD R21, R2, R5, R6 ;  /* 0x0000000502150224 */ /* 0x000fe400078e0206 */
[----:B------:R-:W2:Y:S01]  /*08c0*/  LDC.64 R10, c[0x0][0x380] ;  /* 0x0000e000ff0a7b82 */ /* 0x000ea20000000a00 */
[C---:B------:R-:W-:Y:S01]  /*08d0*/  @P0 IMAD R15, R6.reuse, R0, R3 ;  /* 0x00000000060f0224 */ /* 0x040fe200078e0203 */
[----:B------:R-:W-:-:S02]  /*08e0*/  @P0 IADD3 R6, PT, PT, R6, 0x2, RZ ;  /* 0x0000000206060810 */ /* 0x000fc40007ffe0ff */
[----:B------:R-:W-:Y:S02]  /*08f0*/  @P0 IADD3 R7, PT, PT, R21, 0x1, RZ ;  /* 0x0000000115070810 */ /* 0x000fe40007ffe0ff */
[----:B------:R-:W-:Y:S01]  /*0900*/  @P0 IADD3 R13, PT, PT, R15, R0, RZ ;  /* 0x000000000f0d0210 */ /* 0x000fe20007ffe0ff */
[----:B------:R-:W-:Y:S01]  /*0910*/  @!P1 IMAD R5, R2, R5, R6 ;  /* 0x0000000502059224 */ /* 0x000fe200078e0206 */
[----:B------:R-:W3:Y:S01]  /*0920*/  LDC.64 R8, c[0x0][0x388] ;  /* 0x0000e200ff087b82 */ /* 0x000ee20000000a00 */
[----:B0-----:R-:W-:-:S04]  /*0930*/  @P0 IMAD.WIDE.U32 R20, R21, 0x4, R16 ;  /* 0x0000000415140825 */ /* 0x001fc800078e0010 */
[----:B------:R-:W-:Y:S02]  /*0940*/  @P0 IMAD.WIDE.U32 R16, R7, 0x4, R16 ;  /* 0x0000000407100825 */ /* 0x000fe400078e0010 */
[----:B------:R-:W4:Y:S02]  /*0950*/  @P0 LDG.E R21, desc[UR4][R20.64] ;  /* 0x0000000414150981 */ /* 0x000f24000c1e1900 */
[----:B-1----:R-:W-:Y:S02]  /*0960*/  @P0 IMAD.WIDE.U32 R14, R15, 0x4, R18 ;  /* 0x000000040f0e0825 */ /* 0x002fe400078e0012 */
[----:B------:R-:W5:Y:S02]  /*0970*/  @P0 LDG.E R17, desc[UR4][R16.64] ;  /* 0x0000000410110981 */ /* 0x000f64000c1e1900 */
[----:B------:R-:W-:Y:S02]  /*0980*/  @!P1 IMAD R7, R6, R0, R3 ;  /* 0x0000000006079224 */ /* 0x000fe400078e0203 */
[----:B------:R-:W-:Y:S01]  /*0990*/  @P0 IMAD.WIDE.U32 R18, R13, 0x4, R18 ;  /* 0x000000040d120825 */ /* 0x000fe200078e0012 */
[----:B------:R-:W4:Y:S03]  /*09a0*/  @P0 LDG.E R14, desc[UR4][R14.64] ;  /* 0x000000040e0e0981 */ /* 0x000f26000c1e1900 */
[----:B--2---:R-:W-:-:S02]  /*09b0*/  @!P1 IMAD.WIDE.U32 R10, R5, 0x4, R10 ;  /* 0x00000004050a9825 */ /* 0x004fc400078e000a */
[----:B------:R-:W5:Y:S02]  /*09c0*/  @P0 LDG.E R18, desc[UR4][R18.64] ;  /* 0x0000000412120981 */ /* 0x000f64000c1e1900 */
[----:B---3--:R-:W-:Y:S02]  /*09d0*/  @!P1 IMAD.WIDE.U32 R8, R7, 0x4, R8 ;  /* 0x0000000407089825 */ /* 0x008fe400078e0008 */
[----:B------:R-:W2:Y:S04]  /*09e0*/  @!P1 LDG.E R11, desc[UR4][R10.64] ;  /* 0x000000040a0b9981 */ /* 0x000ea8000c1e1900 */
[----:B------:R-:W2:Y:S01]  /*09f0*/  @!P1 LDG.E R8, desc[UR4][R8.64] ;  /* 0x0000000408089981 */ /* 0x000ea2000c1e1900 */
[----:B----4-:R-:W-:-:S04]  /*0a00*/  @P0 IMAD R0, R21, R14, R12 ;  /* 0x0000000e15000224 */ /* 0x010fc800078e020c */
[----:B-----5:R-:W-:-:S04]  /*0a10*/  @P0 IMAD R12, R17, R18, R0 ;  /* 0x00000012110c0224 */ /* 0x020fc800078e0200 */
[----:B--2---:R-:W-:-:S07]  /*0a20*/  @!P1 IMAD R12, R11, R8, R12 ;  /* 0x000000080b0c9224 */ /* 0x004fce00078e020c */
.L_x_8:
[----:B------:R-:W0:Y:S01]  /*0a30*/  LDC.64 R4, c[0x0][0x390] ;  /* 0x0000e400ff047b82 */ /* 0x000e220000000a00 */
[----:B------:R-:W1:Y:S02]  /*0a40*/  LDCU UR6, c[0x0][0x3ac] ;  /* 0x00007580ff0677ac */ /* 0x000e640008000800 */
[----:B-1----:R-:W-:-:S04]  /*0a50*/  IMAD R3, R2, UR6, R3 ;  /* 0x0000000602037c24 */ /* 0x002fc8000f8e0203 */
[----:B0-----:R-:W-:-:S05]  /*0a60*/  IMAD.WIDE R2, R3, 0x4, R4 ;  /* 0x0000000403027825 */ /* 0x001fca00078e0204 */
[----:B------:R-:W-:Y:S01]  /*0a70*/  STG.E desc[UR4][R2.64], R12 ;  /* 0x0000000c02007986 */ /* 0x000fe2000c101904 */
[----:B------:R-:W-:Y:S05]  /*0a80*/  EXIT ;  /* 0x000000000000794d */ /* 0x000fea0003800000 */
.L_x_12:
        /* <DEDUP_REMOVED lines=15> */
.L_x_14:


//--------------------- .nv.shared._Z24cudaMultiplyArraysSharedPiS_S_iiiiii --------------------------
	.section	.nv.shared._Z24cudaMultiplyArraysSharedPiS_S_iiiiii,"aw",@nobits
	.sectionflags	@""
	.align	4
.nv.shared._Z24cudaMultiplyArraysSharedPiS_S_iiiiii:
	.zero		3072


//--------------------- .nv.shared.reserved.0     --------------------------
	.section	.nv.shared.reserved.0,"aw",@nobits
	.weak		__nv_reservedSMEM_offset_0_alias
	.size		__nv_reservedSMEM_offset_0_alias, 0, 64
	.other		__nv_reservedSMEM_offset_0_alias,@"STO_CUDA_RESERVED_SHARED STV_DEFAULT"
__nv_reservedSMEM_offset_0_alias:
	.zero		0
	.zero		64


//--------------------- .nv.constant0._Z24cudaMultiplyArraysSharedPiS_S_iiiiii --------------------------
	.section	.nv.constant0._Z24cudaMultiplyArraysSharedPiS_S_iiiiii,"a",@progbits
	.sectionflags	@""
	.align	4
.nv.constant0._Z24cudaMultiplyArraysSharedPiS_S_iiiiii:
	.zero		944


//--------------------- .nv.constant0._Z18cudaMultiplyArraysPiS_S_iiiiii --------------------------
	.section	.nv.constant0._Z18cudaMultiplyArraysPiS_S_iiiiii,"a",@progbits
	.sectionflags	@""
	.align	4
.nv.constant0._Z18cudaMultiplyArraysPiS_S_iiiiii:
	.zero		944


//--------------------- SYMBOLS --------------------------

	.type		.nv.reservedSmem.offset0,@object
	.size		.nv.reservedSmem.offset0,0x4
	.type		.nv.reservedSmem.cap,@object
	.size		.nv.reservedSmem.cap,0x4
